	.target	sm_90a

	.elftype	@"ET_EXEC"


//--------------------- .note.nv.tkinfo           --------------------------
	.section	.note.nv.tkinfo,"",@"SHT_NOTE"
	.sectionflags	@"SHF_NOTE_NV_TKINFO"
	.tkinfo
        /*0018*/ 	.word	0x00000002
        /*0030*/ 	.string	""
        /*0030*/ 	.string	"ptxas"
        /*0030*/ 	.string	"Cuda compilation tools, release 13.0, V13.0.88"
        /*0030*/ 	.string	"Build cuda_13.0.r13.0/compiler.36424714_0"
        /*0030*/ 	.string	"-arch sm_90a -m 64 "



//--------------------- .note.nv.cuinfo           --------------------------
	.section	.note.nv.cuinfo,"",@"SHT_NOTE"
	.sectionflags	@"SHF_NOTE_NV_CUINFO"
        /*0018*/ 	.short	0x0002
        /*001a*/ 	.short	0x005a
        /*001c*/ 	.short	0x0082
	.zero		2


//--------------------- .nv.info                  --------------------------
	.section	.nv.info,"",@"SHT_CUDA_INFO"
	.align	4


	//----- nvinfo : EIATTR_REGCOUNT
	.align		4
        /*0000*/ 	.byte	0x04, 0x2f
        /*0002*/ 	.short	(.L_12 - .L_11)
	.align		4
.L_11:
        /*0004*/ 	.word	index@(_ZN7cutlass13device_kernelIN5flash19enable_sm80_to_sm89INS1_16FlashAttnFwdSm80INS1_25CollectiveMainloopFwdSm80ILi8ELi1ELb0EN4cute5tupleIJNS5_1CILi128EEENS7_ILi48EEENS7_ILi256EEEEEELi256ENS_10bfloat16_tEfNS_4arch4Sm80ELb1ELb0ELb0ELb1ELb0ELb1ELb1ELb1EEENS1_21CollectiveEpilogueFwdINS6_IJS8_SA_S9_EEENS6_IJNS7_ILi1EEESI_SI_EEESC_SE_Li256ELb1ELb1ELb1ELb0EEENS1_36VarlenDynamicPersistentTileSchedulerILi128ELi48ELi256ELi256ELb1ELb1ELb0ELb1ELb1ELb1EEEEEEEEEvNT_6ParamsE)
        /*0008*/ 	.word	0x00000004


	//----- nvinfo : EIATTR_FRAME_SIZE
	.align		4
.L_12:
        /*000c*/ 	.byte	0x04, 0x11
        /*000e*/ 	.short	(.L_14 - .L_13)
	.align		4
.L_13:
        /*0010*/ 	.word	index@(_ZN7cutlass13device_kernelIN5flash19enable_sm80_to_sm89INS1_16FlashAttnFwdSm80INS1_25CollectiveMainloopFwdSm80ILi8ELi1ELb0EN4cute5tupleIJNS5_1CILi128EEENS7_ILi48EEENS7_ILi256EEEEEELi256ENS_10bfloat16_tEfNS_4arch4Sm80ELb1ELb0ELb0ELb1ELb0ELb1ELb1ELb1EEENS1_21CollectiveEpilogueFwdINS6_IJS8_SA_S9_EEENS6_IJNS7_ILi1EEESI_SI_EEESC_SE_Li256ELb1ELb1ELb1ELb0EEENS1_36VarlenDynamicPersistentTileSchedulerILi128ELi48ELi256ELi256ELb1ELb1ELb0ELb1ELb1ELb1EEEEEEEEEvNT_6ParamsE)
        /*0014*/ 	.word	0x00000000


	//----- nvinfo : EIATTR_REGCOUNT
	.align		4
.L_14:
        /*0018*/ 	.byte	0x04, 0x2f
        /*001a*/ 	.short	(.L_16 - .L_15)
	.align		4
.L_15:
        /*001c*/ 	.word	index@(_ZN7cutlass13device_kernelIN5flash19enable_sm80_to_sm89INS1_16FlashAttnFwdSm80INS1_25CollectiveMainloopFwdSm80ILi8ELi1ELb0EN4cute5tupleIJNS5_1CILi128EEENS7_ILi64EEENS7_ILi256EEEEEELi256ENS_10bfloat16_tEfNS_4arch4Sm80ELb1ELb0ELb0ELb1ELb0ELb0ELb1ELb1EEENS1_21CollectiveEpilogueFwdINS6_IJS8_SA_S9_EEENS6_IJNS7_ILi1EEESI_SI_EEESC_SE_Li256ELb1ELb1ELb1ELb0EEENS1_36VarlenDynamicPersistentTileSchedulerILi128ELi64ELi256ELi256ELb1ELb1ELb0ELb1ELb1ELb1EEEEEEEEEvNT_6ParamsE)
        /*0020*/ 	.word	0x00000004


	//----- nvinfo : EIATTR_FRAME_SIZE
	.align		4
.L_16:
        /*0024*/ 	.byte	0x04, 0x11
        /*0026*/ 	.short	(.L_18 - .L_17)
	.align		4
.L_17:
        /*0028*/ 	.word	index@(_ZN7cutlass13device_kernelIN5flash19enable_sm80_to_sm89INS1_16FlashAttnFwdSm80INS1_25CollectiveMainloopFwdSm80ILi8ELi1ELb0EN4cute5tupleIJNS5_1CILi128EEENS7_ILi64EEENS7_ILi256EEEEEELi256ENS_10bfloat16_tEfNS_4arch4Sm80ELb1ELb0ELb0ELb1ELb0ELb0ELb1ELb1EEENS1_21CollectiveEpilogueFwdINS6_IJS8_SA_S9_EEENS6_IJNS7_ILi1EEESI_SI_EEESC_SE_Li256ELb1ELb1ELb1ELb0EEENS1_36VarlenDynamicPersistentTileSchedulerILi128ELi64ELi256ELi256ELb1ELb1ELb0ELb1ELb1ELb1EEEEEEEEEvNT_6ParamsE)
        /*002c*/ 	.word	0x00000000


	//----- nvinfo : EIATTR_REGCOUNT
	.align		4
.L_18:
        /*0030*/ 	.byte	0x04, 0x2f
        /*0032*/ 	.short	(.L_20 - .L_19)
	.align		4
.L_19:
        /*0034*/ 	.word	index@(_ZN7cutlass13device_kernelIN5flash19enable_sm80_to_sm89INS1_16FlashAttnFwdSm80INS1_25CollectiveMainloopFwdSm80ILi8ELi1ELb0EN4cute5tupleIJNS5_1CILi128EEENS7_ILi96EEENS7_ILi256EEEEEELi256ENS_10bfloat16_tEfNS_4arch4Sm80ELb1ELb0ELb0ELb0ELb0ELb0ELb1ELb1EEENS1_21CollectiveEpilogueFwdINS6_IJS8_SA_S9_EEENS6_IJNS7_ILi1EEESI_SI_EEESC_SE_Li256ELb0ELb1ELb1ELb0EEENS1_30DynamicPersistentTileSchedulerILi256ELi256ELb1ELb1ELb0EEEEEEEEEvNT_6ParamsE)
        /*0038*/ 	.word	0x00000004


	//----- nvinfo : EIATTR_FRAME_SIZE
	.align		4
.L_20:
        /*003c*/ 	.byte	0x04, 0x11
        /*003e*/ 	.short	(.L_22 - .L_21)
	.align		4
.L_21:
        /*0040*/ 	.word	index@(_ZN7cutlass13device_kernelIN5flash19enable_sm80_to_sm89INS1_16FlashAttnFwdSm80INS1_25CollectiveMainloopFwdSm80ILi8ELi1ELb0EN4cute5tupleIJNS5_1CILi128EEENS7_ILi96EEENS7_ILi256EEEEEELi256ENS_10bfloat16_tEfNS_4arch4Sm80ELb1ELb0ELb0ELb0ELb0ELb0ELb1ELb1EEENS1_21CollectiveEpilogueFwdINS6_IJS8_SA_S9_EEENS6_IJNS7_ILi1EEESI_SI_EEESC_SE_Li256ELb0ELb1ELb1ELb0EEENS1_30DynamicPersistentTileSchedulerILi256ELi256ELb1ELb1ELb0EEEEEEEEEvNT_6ParamsE)
        /*0044*/ 	.word	0x00000000


	//----- nvinfo : EIATTR_REGCOUNT
	.align		4
.L_22:
        /*0048*/ 	.byte	0x04, 0x2f
        /*004a*/ 	.short	(.L_24 - .L_23)
	.align		4
.L_23:
        /*004c*/ 	.word	index@(_ZN7cutlass13device_kernelIN5flash19enable_sm80_to_sm89INS1_16FlashAttnFwdSm80INS1_25CollectiveMainloopFwdSm80ILi8ELi1ELb0EN4cute5tupleIJNS5_1CILi128EEENS7_ILi48EEENS7_ILi256EEEEEELi256ENS_10bfloat16_tEfNS_4arch4Sm80ELb0ELb1ELb0ELb1ELb0ELb1ELb1ELb1EEENS1_21CollectiveEpilogueFwdINS6_IJS8_SA_S9_EEENS6_IJNS7_ILi1EEESI_SI_EEESC_SE_Li256ELb1ELb1ELb1ELb0EEENS1_36VarlenDynamicPersistentTileSchedulerILi128ELi48ELi256ELi256ELb1ELb1ELb0ELb1ELb0ELb1EEEEEEEEEvNT_6ParamsE)
        /*0050*/ 	.word	0x00000004


	//----- nvinfo : EIATTR_FRAME_SIZE
	.align		4
.L_24:
        /*0054*/ 	.byte	0x04, 0x11
        /*0056*/ 	.short	(.L_26 - .L_25)
	.align		4
.L_25:
        /*0058*/ 	.word	index@(_ZN7cutlass13device_kernelIN5flash19enable_sm80_to_sm89INS1_16FlashAttnFwdSm80INS1_25CollectiveMainloopFwdSm80ILi8ELi1ELb0EN4cute5tupleIJNS5_1CILi128EEENS7_ILi48EEENS7_ILi256EEEEEELi256ENS_10bfloat16_tEfNS_4arch4Sm80ELb0ELb1ELb0ELb1ELb0ELb1ELb1ELb1EEENS1_21CollectiveEpilogueFwdINS6_IJS8_SA_S9_EEENS6_IJNS7_ILi1EEESI_SI_EEESC_SE_Li256ELb1ELb1ELb1ELb0EEENS1_36VarlenDynamicPersistentTileSchedulerILi128ELi48ELi256ELi256ELb1ELb1ELb0ELb1ELb0ELb1EEEEEEEEEvNT_6ParamsE)
        /*005c*/ 	.word	0x00000000


	//----- nvinfo : EIATTR_REGCOUNT
	.align		4
.L_26:
        /*0060*/ 	.byte	0x04, 0x2f
        /*0062*/ 	.short	(.L_28 - .L_27)
	.align		4
.L_27:
        /*0064*/ 	.word	index@(_ZN7cutlass13device_kernelIN5flash19enable_sm80_to_sm89INS1_16FlashAttnFwdSm80INS1_25CollectiveMainloopFwdSm80ILi8ELi1ELb0EN4cute5tupleIJNS5_1CILi128EEENS7_ILi64EEENS7_ILi256EEEEEELi256ENS_10bfloat16_tEfNS_4arch4Sm80ELb0ELb1ELb0ELb1ELb0ELb0ELb1ELb1EEENS1_21CollectiveEpilogueFwdINS6_IJS8_SA_S9_EEENS6_IJNS7_ILi1EEESI_SI_EEESC_SE_Li256ELb1ELb1ELb1ELb0EEENS1_36VarlenDynamicPersistentTileSchedulerILi128ELi64ELi256ELi256ELb1ELb1ELb0ELb1ELb0ELb1EEEEEEEEEvNT_6ParamsE)
        /*0068*/ 	.word	0x00000004


	//----- nvinfo : EIATTR_FRAME_SIZE
	.align		4
.L_28:
        /*006c*/ 	.byte	0x04, 0x11
        /*006e*/ 	.short	(.L_30 - .L_29)
	.align		4
.L_29:
        /*0070*/ 	.word	index@(_ZN7cutlass13device_kernelIN5flash19enable_sm80_to_sm89INS1_16FlashAttnFwdSm80INS1_25CollectiveMainloopFwdSm80ILi8ELi1ELb0EN4cute5tupleIJNS5_1CILi128EEENS7_ILi64EEENS7_ILi256EEEEEELi256ENS_10bfloat16_tEfNS_4arch4Sm80ELb0ELb1ELb0ELb1ELb0ELb0ELb1ELb1EEENS1_21CollectiveEpilogueFwdINS6_IJS8_SA_S9_EEENS6_IJNS7_ILi1EEESI_SI_EEESC_SE_Li256ELb1ELb1ELb1ELb0EEENS1_36VarlenDynamicPersistentTileSchedulerILi128ELi64ELi256ELi256ELb1ELb1ELb0ELb1ELb0ELb1EEEEEEEEEvNT_6ParamsE)
        /*0074*/ 	.word	0x00000000


	//----- nvinfo : EIATTR_REGCOUNT
	.align		4
.L_30:
        /*0078*/ 	.byte	0x04, 0x2f
        /*007a*/ 	.short	(.L_32 - .L_31)
	.align		4
.L_31:
        /*007c*/ 	.word	index@(_ZN7cutlass13device_kernelIN5flash19enable_sm80_to_sm89INS1_16FlashAttnFwdSm80INS1_25CollectiveMainloopFwdSm80ILi8ELi1ELb0EN4cute5tupleIJNS5_1CILi128EEENS7_ILi64EEENS7_ILi256EEEEEELi256ENS_10bfloat16_tEfNS_4arch4Sm80ELb0ELb1ELb0ELb0ELb0ELb0ELb1ELb1EEENS1_21CollectiveEpilogueFwdINS6_IJS8_SA_S9_EEENS6_IJNS7_ILi1EEESI_SI_EEESC_SE_Li256ELb0ELb1ELb1ELb0EEENS1_19SingleTileSchedulerILb0ELb1ELb1ELi128EEEEEEEEEvNT_6ParamsE)
        /*0080*/ 	.word	0x00000004


	//----- nvinfo : EIATTR_FRAME_SIZE
	.align		4
.L_32:
        /*0084*/ 	.byte	0x04, 0x11
        /*0086*/ 	.short	(.L_34 - .L_33)
	.align		4
.L_33:
        /*0088*/ 	.word	index@(_ZN7cutlass13device_kernelIN5flash19enable_sm80_to_sm89INS1_16FlashAttnFwdSm80INS1_25CollectiveMainloopFwdSm80ILi8ELi1ELb0EN4cute5tupleIJNS5_1CILi128EEENS7_ILi64EEENS7_ILi256EEEEEELi256ENS_10bfloat16_tEfNS_4arch4Sm80ELb0ELb1ELb0ELb0ELb0ELb0ELb1ELb1EEENS1_21CollectiveEpilogueFwdINS6_IJS8_SA_S9_EEENS6_IJNS7_ILi1EEESI_SI_EEESC_SE_Li256ELb0ELb1ELb1ELb0EEENS1_19SingleTileSchedulerILb0ELb1ELb1ELi128EEEEEEEEEvNT_6ParamsE)
        /*008c*/ 	.word	0x00000000


	//----- nvinfo : EIATTR_REGCOUNT
	.align		4
.L_34:
        /*0090*/ 	.byte	0x04, 0x2f
        /*0092*/ 	.short	(.L_36 - .L_35)
	.align		4
.L_35:
        /*0094*/ 	.word	index@(_ZN7cutlass13device_kernelIN5flash19enable_sm80_to_sm89INS1_16FlashAttnFwdSm80INS1_25CollectiveMainloopFwdSm80ILi8ELi1ELb0EN4cute5tupleIJNS5_1CILi128EEENS7_ILi48EEENS7_ILi256EEEEEELi256ENS_10bfloat16_tEfNS_4arch4Sm80ELb0ELb0ELb0ELb1ELb0ELb1ELb1ELb1EEENS1_21CollectiveEpilogueFwdINS6_IJS8_SA_S9_EEENS6_IJNS7_ILi1EEESI_SI_EEESC_SE_Li256ELb1ELb1ELb1ELb0EEENS1_36VarlenDynamicPersistentTileSchedulerILi128ELi48ELi256ELi256ELb1ELb1ELb0ELb0ELb1ELb1EEEEEEEEEvNT_6ParamsE)
        /*0098*/ 	.word	0x00000004


	//----- nvinfo : EIATTR_FRAME_SIZE
	.align		4
.L_36:
        /*009c*/ 	.byte	0x04, 0x11
        /*009e*/ 	.short	(.L_38 - .L_37)
	.align		4
.L_37:
        /*00a0*/ 	.word	index@(_ZN7cutlass13device_kernelIN5flash19enable_sm80_to_sm89INS1_16FlashAttnFwdSm80INS1_25CollectiveMainloopFwdSm80ILi8ELi1ELb0EN4cute5tupleIJNS5_1CILi128EEENS7_ILi48EEENS7_ILi256EEEEEELi256ENS_10bfloat16_tEfNS_4arch4Sm80ELb0ELb0ELb0ELb1ELb0ELb1ELb1ELb1EEENS1_21CollectiveEpilogueFwdINS6_IJS8_SA_S9_EEENS6_IJNS7_ILi1EEESI_SI_EEESC_SE_Li256ELb1ELb1ELb1ELb0EEENS1_36VarlenDynamicPersistentTileSchedulerILi128ELi48ELi256ELi256ELb1ELb1ELb0ELb0ELb1ELb1EEEEEEEEEvNT_6ParamsE)
        /*00a4*/ 	.word	0x00000000


	//----- nvinfo : EIATTR_REGCOUNT
	.align		4
.L_38:
        /*00a8*/ 	.byte	0x04, 0x2f
        /*00aa*/ 	.short	(.L_40 - .L_39)
	.align		4
.L_39:
        /*00ac*/ 	.word	index@(_ZN7cutlass13device_kernelIN5flash19enable_sm80_to_sm89INS1_16FlashAttnFwdSm80INS1_25CollectiveMainloopFwdSm80ILi8ELi1ELb0EN4cute5tupleIJNS5_1CILi128EEENS7_ILi64EEENS7_ILi256EEEEEELi256ENS_10bfloat16_tEfNS_4arch4Sm80ELb0ELb0ELb0ELb1ELb0ELb0ELb1ELb1EEENS1_21CollectiveEpilogueFwdINS6_IJS8_SA_S9_EEENS6_IJNS7_ILi1EEESI_SI_EEESC_SE_Li256ELb1ELb1ELb1ELb0EEENS1_36VarlenDynamicPersistentTileSchedulerILi128ELi64ELi256ELi256ELb1ELb1ELb0ELb0ELb1ELb1EEEEEEEEEvNT_6ParamsE)
        /*00b0*/ 	.word	0x00000004


	//----- nvinfo : EIATTR_FRAME_SIZE
	.align		4
.L_40:
        /*00b4*/ 	.byte	0x04, 0x11
        /*00b6*/ 	.short	(.L_42 - .L_41)
	.align		4
.L_41:
        /*00b8*/ 	.word	index@(_ZN7cutlass13device_kernelIN5flash19enable_sm80_to_sm89INS1_16FlashAttnFwdSm80INS1_25CollectiveMainloopFwdSm80ILi8ELi1ELb0EN4cute5tupleIJNS5_1CILi128EEENS7_ILi64EEENS7_ILi256EEEEEELi256ENS_10bfloat16_tEfNS_4arch4Sm80ELb0ELb0ELb0ELb1ELb0ELb0ELb1ELb1EEENS1_21CollectiveEpilogueFwdINS6_IJS8_SA_S9_EEENS6_IJNS7_ILi1EEESI_SI_EEESC_SE_Li256ELb1ELb1ELb1ELb0EEENS1_36VarlenDynamicPersistentTileSchedulerILi128ELi64ELi256ELi256ELb1ELb1ELb0ELb0ELb1ELb1EEEEEEEEEvNT_6ParamsE)
        /*00bc*/ 	.word	0x00000000


	//----- nvinfo : EIATTR_REGCOUNT
	.align		4
.L_42:
        /*00c0*/ 	.byte	0x04, 0x2f
        /*00c2*/ 	.short	(.L_44 - .L_43)
	.align		4
.L_43:
        /*00c4*/ 	.word	index@(_ZN7cutlass13device_kernelIN5flash19enable_sm80_to_sm89INS1_16FlashAttnFwdSm80INS1_25CollectiveMainloopFwdSm80ILi8ELi1ELb0EN4cute5tupleIJNS5_1CILi128EEENS7_ILi96EEENS7_ILi256EEEEEELi256ENS_10bfloat16_tEfNS_4arch4Sm80ELb0ELb0ELb0ELb0ELb0ELb0ELb1ELb1EEENS1_21CollectiveEpilogueFwdINS6_IJS8_SA_S9_EEENS6_IJNS7_ILi1EEESI_SI_EEESC_SE_Li256ELb0ELb1ELb1ELb0EEENS1_19SingleTileSchedulerILb0ELb1ELb1ELi128EEEEEEEEEvNT_6ParamsE)
        /*00c8*/ 	.word	0x00000004


	//----- nvinfo : EIATTR_FRAME_SIZE
	.align		4
.L_44:
        /*00cc*/ 	.byte	0x04, 0x11
        /*00ce*/ 	.short	(.L_46 - .L_45)
	.align		4
.L_45:
        /*00d0*/ 	.word	index@(_ZN7cutlass13device_kernelIN5flash19enable_sm80_to_sm89INS1_16FlashAttnFwdSm80INS1_25CollectiveMainloopFwdSm80ILi8ELi1ELb0EN4cute5tupleIJNS5_1CILi128EEENS7_ILi96EEENS7_ILi256EEEEEELi256ENS_10bfloat16_tEfNS_4arch4Sm80ELb0ELb0ELb0ELb0ELb0ELb0ELb1ELb1EEENS1_21CollectiveEpilogueFwdINS6_IJS8_SA_S9_EEENS6_IJNS7_ILi1EEESI_SI_EEESC_SE_Li256ELb0ELb1ELb1ELb0EEENS1_19SingleTileSchedulerILb0ELb1ELb1ELi128EEEEEEEEEvNT_6ParamsE)
        /*00d4*/ 	.word	0x00000000


	//----- nvinfo : EIATTR_REGCOUNT
	.align		4
.L_46:
        /*00d8*/ 	.byte	0x04, 0x2f
        /*00da*/ 	.short	(.L_48 - .L_47)
	.align		4
.L_47:
        /*00dc*/ 	.word	index@(_ZN7cutlass13device_kernelIN5flash19enable_sm80_to_sm89INS1_16FlashAttnFwdSm80INS1_25CollectiveMainloopFwdSm80ILi8ELi1ELb0EN4cute5tupleIJNS5_1CILi128EEENS7_ILi32EEENS7_ILi256EEEEEELi256ENS_10bfloat16_tEfNS_4arch4Sm80ELb1ELb0ELb0ELb1ELb0ELb1ELb1ELb1EEENS1_21CollectiveEpilogueFwdINS6_IJS8_SA_S9_EEENS6_IJNS7_ILi1EEESI_SI_EEESC_SE_Li256ELb1ELb1ELb1ELb0EEENS1_36VarlenDynamicPersistentTileSchedulerILi128ELi32ELi256ELi256ELb1ELb1ELb0ELb1ELb1ELb1EEEEEEEEEvNT_6ParamsE)
        /*00e0*/ 	.word	0x00000004


	//----- nvinfo : EIATTR_FRAME_SIZE
	.align		4
.L_48:
        /*00e4*/ 	.byte	0x04, 0x11
        /*00e6*/ 	.short	(.L_50 - .L_49)
	.align		4
.L_49:
        /*00e8*/ 	.word	index@(_ZN7cutlass13device_kernelIN5flash19enable_sm80_to_sm89INS1_16FlashAttnFwdSm80INS1_25CollectiveMainloopFwdSm80ILi8ELi1ELb0EN4cute5tupleIJNS5_1CILi128EEENS7_ILi32EEENS7_ILi256EEEEEELi256ENS_10bfloat16_tEfNS_4arch4Sm80ELb1ELb0ELb0ELb1ELb0ELb1ELb1ELb1EEENS1_21CollectiveEpilogueFwdINS6_IJS8_SA_S9_EEENS6_IJNS7_ILi1EEESI_SI_EEESC_SE_Li256ELb1ELb1ELb1ELb0EEENS1_36VarlenDynamicPersistentTileSchedulerILi128ELi32ELi256ELi256ELb1ELb1ELb0ELb1ELb1ELb1EEEEEEEEEvNT_6ParamsE)
        /*00ec*/ 	.word	0x00000000


	//----- nvinfo : EIATTR_REGCOUNT
	.align		4
.L_50:
        /*00f0*/ 	.byte	0x04, 0x2f
        /*00f2*/ 	.short	(.L_52 - .L_51)
	.align		4
.L_51:
        /*00f4*/ 	.word	index@(_ZN7cutlass13device_kernelIN5flash19enable_sm80_to_sm89INS1_16FlashAttnFwdSm80INS1_25CollectiveMainloopFwdSm80ILi8ELi1ELb1EN4cute5tupleIJNS5_1CILi128EEENS7_ILi48EEENS7_ILi256EEEEEELi256ENS_10bfloat16_tEfNS_4arch4Sm80ELb1ELb0ELb0ELb1ELb0ELb0ELb1ELb1EEENS1_21CollectiveEpilogueFwdINS6_IJS8_SA_S9_EEENS6_IJNS7_ILi1EEESI_SI_EEESC_SE_Li256ELb1ELb1ELb1ELb0EEENS1_36VarlenDynamicPersistentTileSchedulerILi128ELi48ELi256ELi256ELb1ELb1ELb0ELb1ELb1ELb1EEEEEEEEEvNT_6ParamsE)
        /*00f8*/ 	.word	0x00000004


	//----- nvinfo : EIATTR_FRAME_SIZE
	.align		4
.L_52:
        /*00fc*/ 	.byte	0x04, 0x11
        /*00fe*/ 	.short	(.L_54 - .L_53)
	.align		4
.L_53:
        /*0100*/ 	.word	index@(_ZN7cutlass13device_kernelIN5flash19enable_sm80_to_sm89INS1_16FlashAttnFwdSm80INS1_25CollectiveMainloopFwdSm80ILi8ELi1ELb1EN4cute5tupleIJNS5_1CILi128EEENS7_ILi48EEENS7_ILi256EEEEEELi256ENS_10bfloat16_tEfNS_4arch4Sm80ELb1ELb0ELb0ELb1ELb0ELb0ELb1ELb1EEENS1_21CollectiveEpilogueFwdINS6_IJS8_SA_S9_EEENS6_IJNS7_ILi1EEESI_SI_EEESC_SE_Li256ELb1ELb1ELb1ELb0EEENS1_36VarlenDynamicPersistentTileSchedulerILi128ELi48ELi256ELi256ELb1ELb1ELb0ELb1ELb1ELb1EEEEEEEEEvNT_6ParamsE)
        /*0104*/ 	.word	0x00000000


	//----- nvinfo : EIATTR_REGCOUNT
	.align		4
.L_54:
        /*0108*/ 	.byte	0x04, 0x2f
        /*010a*/ 	.short	(.L_56 - .L_55)
	.align		4
.L_55:
        /*010c*/ 	.word	index@(_ZN7cutlass13device_kernelIN5flash19enable_sm80_to_sm89INS1_16FlashAttnFwdSm80INS1_25CollectiveMainloopFwdSm80ILi8ELi1ELb1EN4cute5tupleIJNS5_1CILi128EEENS7_ILi64EEENS7_ILi256EEEEEELi256ENS_10bfloat16_tEfNS_4arch4Sm80ELb1ELb0ELb0ELb0ELb0ELb0ELb1ELb1EEENS1_21CollectiveEpilogueFwdINS6_IJS8_SA_S9_EEENS6_IJNS7_ILi1EEESI_SI_EEESC_SE_Li256ELb0ELb1ELb1ELb0EEENS1_30DynamicPersistentTileSchedulerILi256ELi256ELb1ELb1ELb0EEEEEEEEEvNT_6ParamsE)
        /*0110*/ 	.word	0x00000004


	//----- nvinfo : EIATTR_FRAME_SIZE
	.align		4
.L_56:
        /*0114*/ 	.byte	0x04, 0x11
        /*0116*/ 	.short	(.L_58 - .L_57)
	.align		4
.L_57:
        /*0118*/ 	.word	index@(_ZN7cutlass13device_kernelIN5flash19enable_sm80_to_sm89INS1_16FlashAttnFwdSm80INS1_25CollectiveMainloopFwdSm80ILi8ELi1ELb1EN4cute5tupleIJNS5_1CILi128EEENS7_ILi64EEENS7_ILi256EEEEEELi256ENS_10bfloat16_tEfNS_4arch4Sm80ELb1ELb0ELb0ELb0ELb0ELb0ELb1ELb1EEENS1_21CollectiveEpilogueFwdINS6_IJS8_SA_S9_EEENS6_IJNS7_ILi1EEESI_SI_EEESC_SE_Li256ELb0ELb1ELb1ELb0EEENS1_30DynamicPersistentTileSchedulerILi256ELi256ELb1ELb1ELb0EEEEEEEEEvNT_6ParamsE)
        /*011c*/ 	.word	0x00000000


	//----- nvinfo : EIATTR_REGCOUNT
	.align		4
.L_58:
        /*0120*/ 	.byte	0x04, 0x2f
        /*0122*/ 	.short	(.L_60 - .L_59)
	.align		4
.L_59:
        /*0124*/ 	.word	index@(_ZN7cutlass13device_kernelIN5flash19enable_sm80_to_sm89INS1_16FlashAttnFwdSm80INS1_25CollectiveMainloopFwdSm80ILi8ELi1ELb0EN4cute5tupleIJNS5_1CILi128EEENS7_ILi32EEENS7_ILi256EEEEEELi256ENS_10bfloat16_tEfNS_4arch4Sm80ELb0ELb1ELb0ELb1ELb0ELb1ELb1ELb1EEENS1_21CollectiveEpilogueFwdINS6_IJS8_SA_S9_EEENS6_IJNS7_ILi1EEESI_SI_EEESC_SE_Li256ELb1ELb1ELb1ELb0EEENS1_36VarlenDynamicPersistentTileSchedulerILi128ELi32ELi256ELi256ELb1ELb1ELb0ELb1ELb0ELb1EEEEEEEEEvNT_6ParamsE)
        /*0128*/ 	.word	0x00000004


	//----- nvinfo : EIATTR_FRAME_SIZE
	.align		4
.L_60:
        /*012c*/ 	.byte	0x04, 0x11
        /*012e*/ 	.short	(.L_62 - .L_61)
	.align		4
.L_61:
        /*0130*/ 	.word	index@(_ZN7cutlass13device_kernelIN5flash19enable_sm80_to_sm89INS1_16FlashAttnFwdSm80INS1_25CollectiveMainloopFwdSm80ILi8ELi1ELb0EN4cute5tupleIJNS5_1CILi128EEENS7_ILi32EEENS7_ILi256EEEEEELi256ENS_10bfloat16_tEfNS_4arch4Sm80ELb0ELb1ELb0ELb1ELb0ELb1ELb1ELb1EEENS1_21CollectiveEpilogueFwdINS6_IJS8_SA_S9_EEENS6_IJNS7_ILi1EEESI_SI_EEESC_SE_Li256ELb1ELb1ELb1ELb0EEENS1_36VarlenDynamicPersistentTileSchedulerILi128ELi32ELi256ELi256ELb1ELb1ELb0ELb1ELb0ELb1EEEEEEEEEvNT_6ParamsE)
        /*0134*/ 	.word	0x00000000


	//----- nvinfo : EIATTR_REGCOUNT
	.align		4
.L_62:
        /*0138*/ 	.byte	0x04, 0x2f
        /*013a*/ 	.short	(.L_64 - .L_63)
	.align		4
.L_63:
        /*013c*/ 	.word	index@(_ZN7cutlass13device_kernelIN5flash19enable_sm80_to_sm89INS1_16FlashAttnFwdSm80INS1_25CollectiveMainloopFwdSm80ILi8ELi1ELb1EN4cute5tupleIJNS5_1CILi128EEENS7_ILi48EEENS7_ILi256EEEEEELi256ENS_10bfloat16_tEfNS_4arch4Sm80ELb0ELb1ELb0ELb1ELb0ELb0ELb1ELb1EEENS1_21CollectiveEpilogueFwdINS6_IJS8_SA_S9_EEENS6_IJNS7_ILi1EEESI_SI_EEESC_SE_Li256ELb1ELb1ELb1ELb0EEENS1_36VarlenDynamicPersistentTileSchedulerILi128ELi48ELi256ELi256ELb1ELb1ELb0ELb1ELb0ELb1EEEEEEEEEvNT_6ParamsE)
        /*0140*/ 	.word	0x00000004


	//----- nvinfo : EIATTR_FRAME_SIZE
	.align		4
.L_64:
        /*0144*/ 	.byte	0x04, 0x11
        /*0146*/ 	.short	(.L_66 - .L_65)
	.align		4
.L_65:
        /*0148*/ 	.word	index@(_ZN7cutlass13device_kernelIN5flash19enable_sm80_to_sm89INS1_16FlashAttnFwdSm80INS1_25CollectiveMainloopFwdSm80ILi8ELi1ELb1EN4cute5tupleIJNS5_1CILi128EEENS7_ILi48EEENS7_ILi256EEEEEELi256ENS_10bfloat16_tEfNS_4arch4Sm80ELb0ELb1ELb0ELb1ELb0ELb0ELb1ELb1EEENS1_21CollectiveEpilogueFwdINS6_IJS8_SA_S9_EEENS6_IJNS7_ILi1EEESI_SI_EEESC_SE_Li256ELb1ELb1ELb1ELb0EEENS1_36VarlenDynamicPersistentTileSchedulerILi128ELi48ELi256ELi256ELb1ELb1ELb0ELb1ELb0ELb1EEEEEEEEEvNT_6ParamsE)
        /*014c*/ 	.word	0x00000000


	//----- nvinfo : EIATTR_REGCOUNT
	.align		4
.L_66:
        /*0150*/ 	.byte	0x04, 0x2f
        /*0152*/ 	.short	(.L_68 - .L_67)
	.align		4
.L_67:
        /*0154*/ 	.word	index@(_ZN7cutlass13device_kernelIN5flash19enable_sm80_to_sm89INS1_16FlashAttnFwdSm80INS1_25CollectiveMainloopFwdSm80ILi8ELi1ELb1EN4cute5tupleIJNS5_1CILi128EEENS7_ILi48EEENS7_ILi256EEEEEELi256ENS_10bfloat16_tEfNS_4arch4Sm80ELb0ELb1ELb0ELb0ELb0ELb0ELb1ELb1EEENS1_21CollectiveEpilogueFwdINS6_IJS8_SA_S9_EEENS6_IJNS7_ILi1EEESI_SI_EEESC_SE_Li256ELb0ELb1ELb1ELb0EEENS1_19SingleTileSchedulerILb0ELb1ELb1ELi128EEEEEEEEEvNT_6ParamsE)
        /*0158*/ 	.word	0x00000004


	//----- nvinfo : EIATTR_FRAME_SIZE
	.align		4
.L_68:
        /*015c*/ 	.byte	0x04, 0x11
        /*015e*/ 	.short	(.L_70 - .L_69)
	.align		4
.L_69:
        /*0160*/ 	.word	index@(_ZN7cutlass13device_kernelIN5flash19enable_sm80_to_sm89INS1_16FlashAttnFwdSm80INS1_25CollectiveMainloopFwdSm80ILi8ELi1ELb1EN4cute5tupleIJNS5_1CILi128EEENS7_ILi48EEENS7_ILi256EEEEEELi256ENS_10bfloat16_tEfNS_4arch4Sm80ELb0ELb1ELb0ELb0ELb0ELb0ELb1ELb1EEENS1_21CollectiveEpilogueFwdINS6_IJS8_SA_S9_EEENS6_IJNS7_ILi1EEESI_SI_EEESC_SE_Li256ELb0ELb1ELb1ELb0EEENS1_19SingleTileSchedulerILb0ELb1ELb1ELi128EEEEEEEEEvNT_6ParamsE)
        /*0164*/ 	.word	0x00000000


	//----- nvinfo : EIATTR_REGCOUNT
	.align		4
.L_70:
        /*0168*/ 	.byte	0x04, 0x2f
        /*016a*/ 	.short	(.L_72 - .L_71)
	.align		4
.L_71:
        /*016c*/ 	.word	index@(_ZN7cutlass13device_kernelIN5flash19enable_sm80_to_sm89INS1_16FlashAttnFwdSm80INS1_25CollectiveMainloopFwdSm80ILi8ELi1ELb0EN4cute5tupleIJNS5_1CILi128EEENS7_ILi32EEENS7_ILi256EEEEEELi256ENS_10bfloat16_tEfNS_4arch4Sm80ELb0ELb0ELb0ELb1ELb0ELb1ELb1ELb1EEENS1_21CollectiveEpilogueFwdINS6_IJS8_SA_S9_EEENS6_IJNS7_ILi1EEESI_SI_EEESC_SE_Li256ELb1ELb1ELb1ELb0EEENS1_36VarlenDynamicPersistentTileSchedulerILi128ELi32ELi256ELi256ELb1ELb1ELb0ELb0ELb1ELb1EEEEEEEEEvNT_6ParamsE)
        /*0170*/ 	.word	0x00000004


	//----- nvinfo : EIATTR_FRAME_SIZE
	.align		4
.L_72:
        /*0174*/ 	.byte	0x04, 0x11
        /*0176*/ 	.short	(.L_74 - .L_73)
	.align		4
.L_73:
        /*0178*/ 	.word	index@(_ZN7cutlass13device_kernelIN5flash19enable_sm80_to_sm89INS1_16FlashAttnFwdSm80INS1_25CollectiveMainloopFwdSm80ILi8ELi1ELb0EN4cute5tupleIJNS5_1CILi128EEENS7_ILi32EEENS7_ILi256EEEEEELi256ENS_10bfloat16_tEfNS_4arch4Sm80ELb0ELb0ELb0ELb1ELb0ELb1ELb1ELb1EEENS1_21CollectiveEpilogueFwdINS6_IJS8_SA_S9_EEENS6_IJNS7_ILi1EEESI_SI_EEESC_SE_Li256ELb1ELb1ELb1ELb0EEENS1_36VarlenDynamicPersistentTileSchedulerILi128ELi32ELi256ELi256ELb1ELb1ELb0ELb0ELb1ELb1EEEEEEEEEvNT_6ParamsE)
        /*017c*/ 	.word	0x00000000


	//----- nvinfo : EIATTR_REGCOUNT
	.align		4
.L_74:
        /*0180*/ 	.byte	0x04, 0x2f
        /*0182*/ 	.short	(.L_76 - .L_75)
	.align		4
.L_75:
        /*0184*/ 	.word	index@(_ZN7cutlass13device_kernelIN5flash19enable_sm80_to_sm89INS1_16FlashAttnFwdSm80INS1_25CollectiveMainloopFwdSm80ILi8ELi1ELb1EN4cute5tupleIJNS5_1CILi128EEENS7_ILi48EEENS7_ILi256EEEEEELi256ENS_10bfloat16_tEfNS_4arch4Sm80ELb0ELb0ELb0ELb1ELb0ELb0ELb1ELb1EEENS1_21CollectiveEpilogueFwdINS6_IJS8_SA_S9_EEENS6_IJNS7_ILi1EEESI_SI_EEESC_SE_Li256ELb1ELb1ELb1ELb0EEENS1_36VarlenDynamicPersistentTileSchedulerILi128ELi48ELi256ELi256ELb1ELb1ELb0ELb0ELb1ELb1EEEEEEEEEvNT_6ParamsE)
        /*0188*/ 	.word	0x00000004


	//----- nvinfo : EIATTR_FRAME_SIZE
	.align		4
.L_76:
        /*018c*/ 	.byte	0x04, 0x11
        /*018e*/ 	.short	(.L_78 - .L_77)
	.align		4
.L_77:
        /*0190*/ 	.word	index@(_ZN7cutlass13device_kernelIN5flash19enable_sm80_to_sm89INS1_16FlashAttnFwdSm80INS1_25CollectiveMainloopFwdSm80ILi8ELi1ELb1EN4cute5tupleIJNS5_1CILi128EEENS7_ILi48EEENS7_ILi256EEEEEELi256ENS_10bfloat16_tEfNS_4arch4Sm80ELb0ELb0ELb0ELb1ELb0ELb0ELb1ELb1EEENS1_21CollectiveEpilogueFwdINS6_IJS8_SA_S9_EEENS6_IJNS7_ILi1EEESI_SI_EEESC_SE_Li256ELb1ELb1ELb1ELb0EEENS1_36VarlenDynamicPersistentTileSchedulerILi128ELi48ELi256ELi256ELb1ELb1ELb0ELb0ELb1ELb1EEEEEEEEEvNT_6ParamsE)
        /*0194*/ 	.word	0x00000000


	//----- nvinfo : EIATTR_REGCOUNT
	.align		4
.L_78:
        /*0198*/ 	.byte	0x04, 0x2f
        /*019a*/ 	.short	(.L_80 - .L_79)
	.align		4
.L_79:
        /*019c*/ 	.word	index@(_ZN7cutlass13device_kernelIN5flash19enable_sm80_to_sm89INS1_16FlashAttnFwdSm80INS1_25CollectiveMainloopFwdSm80ILi8ELi1ELb1EN4cute5tupleIJNS5_1CILi128EEENS7_ILi64EEENS7_ILi256EEEEEELi256ENS_10bfloat16_tEfNS_4arch4Sm80ELb0ELb0ELb0ELb0ELb0ELb0ELb1ELb1EEENS1_21CollectiveEpilogueFwdINS6_IJS8_SA_S9_EEENS6_IJNS7_ILi1EEESI_SI_EEESC_SE_Li256ELb0ELb1ELb1ELb0EEENS1_19SingleTileSchedulerILb0ELb1ELb1ELi128EEEEEEEEEvNT_6ParamsE)
        /*01a0*/ 	.word	0x00000004


	//----- nvinfo : EIATTR_FRAME_SIZE
	.align		4
.L_80:
        /*01a4*/ 	.byte	0x04, 0x11
        /*01a6*/ 	.short	(.L_82 - .L_81)
	.align		4
.L_81:
        /*01a8*/ 	.word	index@(_ZN7cutlass13device_kernelIN5flash19enable_sm80_to_sm89INS1_16FlashAttnFwdSm80INS1_25CollectiveMainloopFwdSm80ILi8ELi1ELb1EN4cute5tupleIJNS5_1CILi128EEENS7_ILi64EEENS7_ILi256EEEEEELi256ENS_10bfloat16_tEfNS_4arch4Sm80ELb0ELb0ELb0ELb0ELb0ELb0ELb1ELb1EEENS1_21CollectiveEpilogueFwdINS6_IJS8_SA_S9_EEENS6_IJNS7_ILi1EEESI_SI_EEESC_SE_Li256ELb0ELb1ELb1ELb0EEENS1_19SingleTileSchedulerILb0ELb1ELb1ELi128EEEEEEEEEvNT_6ParamsE)
        /*01ac*/ 	.word	0x00000000


	//----- nvinfo : EIATTR_MIN_STACK_SIZE
	.align		4
.L_82:
        /*01b0*/ 	.byte	0x04, 0x12
        /*01b2*/ 	.short	(.L_84 - .L_83)
	.align		4
.L_83:
        /*01b4*/ 	.word	index@(_ZN7cutlass13device_kernelIN5flash19enable_sm80_to_sm89INS1_16FlashAttnFwdSm80INS1_25CollectiveMainloopFwdSm80ILi8ELi1ELb1EN4cute5tupleIJNS5_1CILi128EEENS7_ILi64EEENS7_ILi256EEEEEELi256ENS_10bfloat16_tEfNS_4arch4Sm80ELb0ELb0ELb0ELb0ELb0ELb0ELb1ELb1EEENS1_21CollectiveEpilogueFwdINS6_IJS8_SA_S9_EEENS6_IJNS7_ILi1EEESI_SI_EEESC_SE_Li256ELb0ELb1ELb1ELb0EEENS1_19SingleTileSchedulerILb0ELb1ELb1ELi128EEEEEEEEEvNT_6ParamsE)
        /*01b8*/ 	.word	0x00000000


	//----- nvinfo : EIATTR_MIN_STACK_SIZE
	.align		4
.L_84:
        /*01bc*/ 	.byte	0x04, 0x12
        /*01be*/ 	.short	(.L_86 - .L_85)
	.align		4
.L_85:
        /*01c0*/ 	.word	index@(_ZN7cutlass13device_kernelIN5flash19enable_sm80_to_sm89INS1_16FlashAttnFwdSm80INS1_25CollectiveMainloopFwdSm80ILi8ELi1ELb1EN4cute5tupleIJNS5_1CILi128EEENS7_ILi48EEENS7_ILi256EEEEEELi256ENS_10bfloat16_tEfNS_4arch4Sm80ELb0ELb0ELb0ELb1ELb0ELb0ELb1ELb1EEENS1_21CollectiveEpilogueFwdINS6_IJS8_SA_S9_EEENS6_IJNS7_ILi1EEESI_SI_EEESC_SE_Li256ELb1ELb1ELb1ELb0EEENS1_36VarlenDynamicPersistentTileSchedulerILi128ELi48ELi256ELi256ELb1ELb1ELb0ELb0ELb1ELb1EEEEEEEEEvNT_6ParamsE)
        /*01c4*/ 	.word	0x00000000


	//----- nvinfo : EIATTR_MIN_STACK_SIZE
	.align		4
.L_86:
        /*01c8*/ 	.byte	0x04, 0x12
        /*01ca*/ 	.short	(.L_88 - .L_87)
	.align		4
.L_87:
        /*01cc*/ 	.word	index@(_ZN7cutlass13device_kernelIN5flash19enable_sm80_to_sm89INS1_16FlashAttnFwdSm80INS1_25CollectiveMainloopFwdSm80ILi8ELi1ELb0EN4cute5tupleIJNS5_1CILi128EEENS7_ILi32EEENS7_ILi256EEEEEELi256ENS_10bfloat16_tEfNS_4arch4Sm80ELb0ELb0ELb0ELb1ELb0ELb1ELb1ELb1EEENS1_21CollectiveEpilogueFwdINS6_IJS8_SA_S9_EEENS6_IJNS7_ILi1EEESI_SI_EEESC_SE_Li256ELb1ELb1ELb1ELb0EEENS1_36VarlenDynamicPersistentTileSchedulerILi128ELi32ELi256ELi256ELb1ELb1ELb0ELb0ELb1ELb1EEEEEEEEEvNT_6ParamsE)
        /*01d0*/ 	.word	0x00000000


	//----- nvinfo : EIATTR_MIN_STACK_SIZE
	.align		4
.L_88:
        /*01d4*/ 	.byte	0x04, 0x12
        /*01d6*/ 	.short	(.L_90 - .L_89)
	.align		4
.L_89:
        /*01d8*/ 	.word	index@(_ZN7cutlass13device_kernelIN5flash19enable_sm80_to_sm89INS1_16FlashAttnFwdSm80INS1_25CollectiveMainloopFwdSm80ILi8ELi1ELb1EN4cute5tupleIJNS5_1CILi128EEENS7_ILi48EEENS7_ILi256EEEEEELi256ENS_10bfloat16_tEfNS_4arch4Sm80ELb0ELb1ELb0ELb0ELb0ELb0ELb1ELb1EEENS1_21CollectiveEpilogueFwdINS6_IJS8_SA_S9_EEENS6_IJNS7_ILi1EEESI_SI_EEESC_SE_Li256ELb0ELb1ELb1ELb0EEENS1_19SingleTileSchedulerILb0ELb1ELb1ELi128EEEEEEEEEvNT_6ParamsE)
        /*01dc*/ 	.word	0x00000000


	//----- nvinfo : EIATTR_MIN_STACK_SIZE
	.align		4
.L_90:
        /*01e0*/ 	.byte	0x04, 0x12
        /*01e2*/ 	.short	(.L_92 - .L_91)
	.align		4
.L_91:
        /*01e4*/ 	.word	index@(_ZN7cutlass13device_kernelIN5flash19enable_sm80_to_sm89INS1_16FlashAttnFwdSm80INS1_25CollectiveMainloopFwdSm80ILi8ELi1ELb1EN4cute5tupleIJNS5_1CILi128EEENS7_ILi48EEENS7_ILi256EEEEEELi256ENS_10bfloat16_tEfNS_4arch4Sm80ELb0ELb1ELb0ELb1ELb0ELb0ELb1ELb1EEENS1_21CollectiveEpilogueFwdINS6_IJS8_SA_S9_EEENS6_IJNS7_ILi1EEESI_SI_EEESC_SE_Li256ELb1ELb1ELb1ELb0EEENS1_36VarlenDynamicPersistentTileSchedulerILi128ELi48ELi256ELi256ELb1ELb1ELb0ELb1ELb0ELb1EEEEEEEEEvNT_6ParamsE)
        /*01e8*/ 	.word	0x00000000


	//----- nvinfo : EIATTR_MIN_STACK_SIZE
	.align		4
.L_92:
        /*01ec*/ 	.byte	0x04, 0x12
        /*01ee*/ 	.short	(.L_94 - .L_93)
	.align		4
.L_93:
        /*01f0*/ 	.word	index@(_ZN7cutlass13device_kernelIN5flash19enable_sm80_to_sm89INS1_16FlashAttnFwdSm80INS1_25CollectiveMainloopFwdSm80ILi8ELi1ELb0EN4cute5tupleIJNS5_1CILi128EEENS7_ILi32EEENS7_ILi256EEEEEELi256ENS_10bfloat16_tEfNS_4arch4Sm80ELb0ELb1ELb0ELb1ELb0ELb1ELb1ELb1EEENS1_21CollectiveEpilogueFwdINS6_IJS8_SA_S9_EEENS6_IJNS7_ILi1EEESI_SI_EEESC_SE_Li256ELb1ELb1ELb1ELb0EEENS1_36VarlenDynamicPersistentTileSchedulerILi128ELi32ELi256ELi256ELb1ELb1ELb0ELb1ELb0ELb1EEEEEEEEEvNT_6ParamsE)
        /*01f4*/ 	.word	0x00000000


	//----- nvinfo : EIATTR_MIN_STACK_SIZE
	.align		4
.L_94:
        /*01f8*/ 	.byte	0x04, 0x12
        /*01fa*/ 	.short	(.L_96 - .L_95)
	.align		4
.L_95:
        /*01fc*/ 	.word	index@(_ZN7cutlass13device_kernelIN5flash19enable_sm80_to_sm89INS1_16FlashAttnFwdSm80INS1_25CollectiveMainloopFwdSm80ILi8ELi1ELb1EN4cute5tupleIJNS5_1CILi128EEENS7_ILi64EEENS7_ILi256EEEEEELi256ENS_10bfloat16_tEfNS_4arch4Sm80ELb1ELb0ELb0ELb0ELb0ELb0ELb1ELb1EEENS1_21CollectiveEpilogueFwdINS6_IJS8_SA_S9_EEENS6_IJNS7_ILi1EEESI_SI_EEESC_SE_Li256ELb0ELb1ELb1ELb0EEENS1_30DynamicPersistentTileSchedulerILi256ELi256ELb1ELb1ELb0EEEEEEEEEvNT_6ParamsE)
        /*0200*/ 	.word	0x00000000


	//----- nvinfo : EIATTR_MIN_STACK_SIZE
	.align		4
.L_96:
        /*0204*/ 	.byte	0x04, 0x12
        /*0206*/ 	.short	(.L_98 - .L_97)
	.align		4
.L_97:
        /*0208*/ 	.word	index@(_ZN7cutlass13device_kernelIN5flash19enable_sm80_to_sm89INS1_16FlashAttnFwdSm80INS1_25CollectiveMainloopFwdSm80ILi8ELi1ELb1EN4cute5tupleIJNS5_1CILi128EEENS7_ILi48EEENS7_ILi256EEEEEELi256ENS_10bfloat16_tEfNS_4arch4Sm80ELb1ELb0ELb0ELb1ELb0ELb0ELb1ELb1EEENS1_21CollectiveEpilogueFwdINS6_IJS8_SA_S9_EEENS6_IJNS7_ILi1EEESI_SI_EEESC_SE_Li256ELb1ELb1ELb1ELb0EEENS1_36VarlenDynamicPersistentTileSchedulerILi128ELi48ELi256ELi256ELb1ELb1ELb0ELb1ELb1ELb1EEEEEEEEEvNT_6ParamsE)
        /*020c*/ 	.word	0x00000000


	//----- nvinfo : EIATTR_MIN_STACK_SIZE
	.align		4
.L_98:
        /*0210*/ 	.byte	0x04, 0x12
        /*0212*/ 	.short	(.L_100 - .L_99)
	.align		4
.L_99:
        /*0214*/ 	.word	index@(_ZN7cutlass13device_kernelIN5flash19enable_sm80_to_sm89INS1_16FlashAttnFwdSm80INS1_25CollectiveMainloopFwdSm80ILi8ELi1ELb0EN4cute5tupleIJNS5_1CILi128EEENS7_ILi32EEENS7_ILi256EEEEEELi256ENS_10bfloat16_tEfNS_4arch4Sm80ELb1ELb0ELb0ELb1ELb0ELb1ELb1ELb1EEENS1_21CollectiveEpilogueFwdINS6_IJS8_SA_S9_EEENS6_IJNS7_ILi1EEESI_SI_EEESC_SE_Li256ELb1ELb1ELb1ELb0EEENS1_36VarlenDynamicPersistentTileSchedulerILi128ELi32ELi256ELi256ELb1ELb1ELb0ELb1ELb1ELb1EEEEEEEEEvNT_6ParamsE)
        /*0218*/ 	.word	0x00000000


	//----- nvinfo : EIATTR_MIN_STACK_SIZE
	.align		4
.L_100:
        /*021c*/ 	.byte	0x04, 0x12
        /*021e*/ 	.short	(.L_102 - .L_101)
	.align		4
.L_101:
        /*0220*/ 	.word	index@(_ZN7cutlass13device_kernelIN5flash19enable_sm80_to_sm89INS1_16FlashAttnFwdSm80INS1_25CollectiveMainloopFwdSm80ILi8ELi1ELb0EN4cute5tupleIJNS5_1CILi128EEENS7_ILi96EEENS7_ILi256EEEEEELi256ENS_10bfloat16_tEfNS_4arch4Sm80ELb0ELb0ELb0ELb0ELb0ELb0ELb1ELb1EEENS1_21CollectiveEpilogueFwdINS6_IJS8_SA_S9_EEENS6_IJNS7_ILi1EEESI_SI_EEESC_SE_Li256ELb0ELb1ELb1ELb0EEENS1_19SingleTileSchedulerILb0ELb1ELb1ELi128EEEEEEEEEvNT_6ParamsE)
        /*0224*/ 	.word	0x00000000


	//----- nvinfo : EIATTR_MIN_STACK_SIZE
	.align		4
.L_102:
        /*0228*/ 	.byte	0x04, 0x12
        /*022a*/ 	.short	(.L_104 - .L_103)
	.align		4
.L_103:
        /*022c*/ 	.word	index@(_ZN7cutlass13device_kernelIN5flash19enable_sm80_to_sm89INS1_16FlashAttnFwdSm80INS1_25CollectiveMainloopFwdSm80ILi8ELi1ELb0EN4cute5tupleIJNS5_1CILi128EEENS7_ILi64EEENS7_ILi256EEEEEELi256ENS_10bfloat16_tEfNS_4arch4Sm80ELb0ELb0ELb0ELb1ELb0ELb0ELb1ELb1EEENS1_21CollectiveEpilogueFwdINS6_IJS8_SA_S9_EEENS6_IJNS7_ILi1EEESI_SI_EEESC_SE_Li256ELb1ELb1ELb1ELb0EEENS1_36VarlenDynamicPersistentTileSchedulerILi128ELi64ELi256ELi256ELb1ELb1ELb0ELb0ELb1ELb1EEEEEEEEEvNT_6ParamsE)
        /*0230*/ 	.word	0x00000000


	//----- nvinfo : EIATTR_MIN_STACK_SIZE
	.align		4
.L_104:
        /*0234*/ 	.byte	0x04, 0x12
        /*0236*/ 	.short	(.L_106 - .L_105)
	.align		4
.L_105:
        /*0238*/ 	.word	index@(_ZN7cutlass13device_kernelIN5flash19enable_sm80_to_sm89INS1_16FlashAttnFwdSm80INS1_25CollectiveMainloopFwdSm80ILi8ELi1ELb0EN4cute5tupleIJNS5_1CILi128EEENS7_ILi48EEENS7_ILi256EEEEEELi256ENS_10bfloat16_tEfNS_4arch4Sm80ELb0ELb0ELb0ELb1ELb0ELb1ELb1ELb1EEENS1_21CollectiveEpilogueFwdINS6_IJS8_SA_S9_EEENS6_IJNS7_ILi1EEESI_SI_EEESC_SE_Li256ELb1ELb1ELb1ELb0EEENS1_36VarlenDynamicPersistentTileSchedulerILi128ELi48ELi256ELi256ELb1ELb1ELb0ELb0ELb1ELb1EEEEEEEEEvNT_6ParamsE)
        /*023c*/ 	.word	0x00000000


	//----- nvinfo : EIATTR_MIN_STACK_SIZE
	.align		4
.L_106:
        /*0240*/ 	.byte	0x04, 0x12
        /*0242*/ 	.short	(.L_108 - .L_107)
	.align		4
.L_107:
        /*0244*/ 	.word	index@(_ZN7cutlass13device_kernelIN5flash19enable_sm80_to_sm89INS1_16FlashAttnFwdSm80INS1_25CollectiveMainloopFwdSm80ILi8ELi1ELb0EN4cute5tupleIJNS5_1CILi128EEENS7_ILi64EEENS7_ILi256EEEEEELi256ENS_10bfloat16_tEfNS_4arch4Sm80ELb0ELb1ELb0ELb0ELb0ELb0ELb1ELb1EEENS1_21CollectiveEpilogueFwdINS6_IJS8_SA_S9_EEENS6_IJNS7_ILi1EEESI_SI_EEESC_SE_Li256ELb0ELb1ELb1ELb0EEENS1_19SingleTileSchedulerILb0ELb1ELb1ELi128EEEEEEEEEvNT_6ParamsE)
        /*0248*/ 	.word	0x00000000


	//----- nvinfo : EIATTR_MIN_STACK_SIZE
	.align		4
.L_108:
        /*024c*/ 	.byte	0x04, 0x12
        /*024e*/ 	.short	(.L_110 - .L_109)
	.align		4
.L_109:
        /*0250*/ 	.word	index@(_ZN7cutlass13device_kernelIN5flash19enable_sm80_to_sm89INS1_16FlashAttnFwdSm80INS1_25CollectiveMainloopFwdSm80ILi8ELi1ELb0EN4cute5tupleIJNS5_1CILi128EEENS7_ILi64EEENS7_ILi256EEEEEELi256ENS_10bfloat16_tEfNS_4arch4Sm80ELb0ELb1ELb0ELb1ELb0ELb0ELb1ELb1EEENS1_21CollectiveEpilogueFwdINS6_IJS8_SA_S9_EEENS6_IJNS7_ILi1EEESI_SI_EEESC_SE_Li256ELb1ELb1ELb1ELb0EEENS1_36VarlenDynamicPersistentTileSchedulerILi128ELi64ELi256ELi256ELb1ELb1ELb0ELb1ELb0ELb1EEEEEEEEEvNT_6ParamsE)
        /*0254*/ 	.word	0x00000000


	//----- nvinfo : EIATTR_MIN_STACK_SIZE
	.align		4
.L_110:
        /*0258*/ 	.byte	0x04, 0x12
        /*025a*/ 	.short	(.L_112 - .L_111)
	.align		4
.L_111:
        /*025c*/ 	.word	index@(_ZN7cutlass13device_kernelIN5flash19enable_sm80_to_sm89INS1_16FlashAttnFwdSm80INS1_25CollectiveMainloopFwdSm80ILi8ELi1ELb0EN4cute5tupleIJNS5_1CILi128EEENS7_ILi48EEENS7_ILi256EEEEEELi256ENS_10bfloat16_tEfNS_4arch4Sm80ELb0ELb1ELb0ELb1ELb0ELb1ELb1ELb1EEENS1_21CollectiveEpilogueFwdINS6_IJS8_SA_S9_EEENS6_IJNS7_ILi1EEESI_SI_EEESC_SE_Li256ELb1ELb1ELb1ELb0EEENS1_36VarlenDynamicPersistentTileSchedulerILi128ELi48ELi256ELi256ELb1ELb1ELb0ELb1ELb0ELb1EEEEEEEEEvNT_6ParamsE)
        /*0260*/ 	.word	0x00000000


	//----- nvinfo : EIATTR_MIN_STACK_SIZE
	.align		4
.L_112:
        /*0264*/ 	.byte	0x04, 0x12
        /*0266*/ 	.short	(.L_114 - .L_113)
	.align		4
.L_113:
        /*0268*/ 	.word	index@(_ZN7cutlass13device_kernelIN5flash19enable_sm80_to_sm89INS1_16FlashAttnFwdSm80INS1_25CollectiveMainloopFwdSm80ILi8ELi1ELb0EN4cute5tupleIJNS5_1CILi128EEENS7_ILi96EEENS7_ILi256EEEEEELi256ENS_10bfloat16_tEfNS_4arch4Sm80ELb1ELb0ELb0ELb0ELb0ELb0ELb1ELb1EEENS1_21CollectiveEpilogueFwdINS6_IJS8_SA_S9_EEENS6_IJNS7_ILi1EEESI_SI_EEESC_SE_Li256ELb0ELb1ELb1ELb0EEENS1_30DynamicPersistentTileSchedulerILi256ELi256ELb1ELb1ELb0EEEEEEEEEvNT_6ParamsE)
        /*026c*/ 	.word	0x00000000


	//----- nvinfo : EIATTR_MIN_STACK_SIZE
	.align		4
.L_114:
        /*0270*/ 	.byte	0x04, 0x12
        /*0272*/ 	.short	(.L_116 - .L_115)
	.align		4
.L_115:
        /*0274*/ 	.word	index@(_ZN7cutlass13device_kernelIN5flash19enable_sm80_to_sm89INS1_16FlashAttnFwdSm80INS1_25CollectiveMainloopFwdSm80ILi8ELi1ELb0EN4cute5tupleIJNS5_1CILi128EEENS7_ILi64EEENS7_ILi256EEEEEELi256ENS_10bfloat16_tEfNS_4arch4Sm80ELb1ELb0ELb0ELb1ELb0ELb0ELb1ELb1EEENS1_21CollectiveEpilogueFwdINS6_IJS8_SA_S9_EEENS6_IJNS7_ILi1EEESI_SI_EEESC_SE_Li256ELb1ELb1ELb1ELb0EEENS1_36VarlenDynamicPersistentTileSchedulerILi128ELi64ELi256ELi256ELb1ELb1ELb0ELb1ELb1ELb1EEEEEEEEEvNT_6ParamsE)
        /*0278*/ 	.word	0x00000000


	//----- nvinfo : EIATTR_MIN_STACK_SIZE
	.align		4
.L_116:
        /*027c*/ 	.byte	0x04, 0x12
        /*027e*/ 	.short	(.L_118 - .L_117)
	.align		4
.L_117:
        /*0280*/ 	.word	index@(_ZN7cutlass13device_kernelIN5flash19enable_sm80_to_sm89INS1_16FlashAttnFwdSm80INS1_25CollectiveMainloopFwdSm80ILi8ELi1ELb0EN4cute5tupleIJNS5_1CILi128EEENS7_ILi48EEENS7_ILi256EEEEEELi256ENS_10bfloat16_tEfNS_4arch4Sm80ELb1ELb0ELb0ELb1ELb0ELb1ELb1ELb1EEENS1_21CollectiveEpilogueFwdINS6_IJS8_SA_S9_EEENS6_IJNS7_ILi1EEESI_SI_EEESC_SE_Li256ELb1ELb1ELb1ELb0EEENS1_36VarlenDynamicPersistentTileSchedulerILi128ELi48ELi256ELi256ELb1ELb1ELb0ELb1ELb1ELb1EEEEEEEEEvNT_6ParamsE)
        /*0284*/ 	.word	0x00000000
.L_118:


//--------------------- .nv.compat                --------------------------
	.section	.nv.compat,"",@"SHT_CUDA_COMPAT_INFO"
	.align	4
        /*0000*/ 	.byte	0x02, 0x09, 0x01, 0x00, 0x02, 0x02, 0x01, 0x00, 0x02, 0x05, 0x05, 0x00, 0x03, 0x07, 0x01, 0x01
        /*0010*/ 	.byte	0x02, 0x03, 0x00, 0x00, 0x02, 0x06, 0x01, 0x00, 0x04, 0x0b, 0x08, 0x00, 0x00, 0x00, 0x00, 0x00
        /*0020*/ 	.byte	0x00, 0x00, 0x00, 0x00


//--------------------- .nv.info._ZN7cutlass13device_kernelIN5flash19enable_sm80_to_sm89INS1_16FlashAttnFwdSm80INS1_25CollectiveMainloopFwdSm80ILi8ELi1ELb1EN4cute5tupleIJNS5_1CILi128EEENS7_ILi64EEENS7_ILi256EEEEEELi256ENS_10bfloat16_tEfNS_4arch4Sm80ELb0ELb0ELb0ELb0ELb0ELb0ELb1ELb1EEENS1_21CollectiveEpilogueFwdINS6_IJS8_SA_S9_EEENS6_IJNS7_ILi1EEESI_SI_EEESC_SE_Li256ELb0ELb1ELb1ELb0EEENS1_19SingleTileSchedulerILb0ELb1ELb1ELi128EEEEEEEEEvNT_6ParamsE --------------------------
	.section	.nv.info._ZN7cutlass13device_kernelIN5flash19enable_sm80_to_sm89INS1_16FlashAttnFwdSm80INS1_25CollectiveMainloopFwdSm80ILi8ELi1ELb1EN4cute5tupleIJNS5_1CILi128EEENS7_ILi64EEENS7_ILi256EEEEEELi256ENS_10bfloat16_tEfNS_4arch4Sm80ELb0ELb0ELb0ELb0ELb0ELb0ELb1ELb1EEENS1_21CollectiveEpilogueFwdINS6_IJS8_SA_S9_EEENS6_IJNS7_ILi1EEESI_SI_EEESC_SE_Li256ELb0ELb1ELb1ELb0EEENS1_19SingleTileSchedulerILb0ELb1ELb1ELi128EEEEEEEEEvNT_6ParamsE,"",@"SHT_CUDA_INFO"
	.sectionflags	@""
	.align	4


	//----- nvinfo : EIATTR_CUDA_API_VERSION
	.align		4
        /*0000*/ 	.byte	0x04, 0x37
        /*0002*/ 	.short	(.L_120 - .L_119)
.L_119:
        /*0004*/ 	.word	0x00000082


	//----- nvinfo : EIATTR_KPARAM_INFO
	.align		4
.L_120:
        /*0008*/ 	.byte	0x04, 0x17
        /*000a*/ 	.short	(.L_122 - .L_121)
.L_121:
        /*000c*/ 	.word	0x00000000
        /*0010*/ 	.short	0x0000
        /*0012*/ 	.short	0x0000
        /*0014*/ 	.byte	0x00, 0xf0, 0x61, 0x10


	//----- nvinfo : EIATTR_SPARSE_MMA_MASK
	.align		4
.L_122:
        /*0018*/ 	.byte	0x03, 0x50
        /*001a*/ 	.short	0x0000


	//----- nvinfo : EIATTR_MAXREG_COUNT
	.align		4
        /*001c*/ 	.byte	0x03, 0x1b
        /*001e*/ 	.short	0x00ff


	//----- nvinfo : EIATTR_MERCURY_ISA_VERSION
	.align		4
        /*0020*/ 	.byte	0x03, 0x5f
        /*0022*/ 	.short	0x0101


	//----- nvinfo : EIATTR_EXIT_INSTR_OFFSETS
	.align		4
        /*0024*/ 	.byte	0x04, 0x1c
        /*0026*/ 	.short	(.L_124 - .L_123)


	//   ....[0]....
.L_123:
        /*0028*/ 	.word	0x00000010


	//----- nvinfo : EIATTR_MAX_THREADS
	.align		4
.L_124:
        /*002c*/ 	.byte	0x04, 0x05
        /*002e*/ 	.short	(.L_126 - .L_125)
.L_125:
        /*0030*/ 	.word	0x00000100
        /*0034*/ 	.word	0x00000001
        /*0038*/ 	.word	0x00000001


	//----- nvinfo : EIATTR_CBANK_PARAM_SIZE
	.align		4
.L_126:
        /*003c*/ 	.byte	0x03, 0x19
        /*003e*/ 	.short	0x0418


	//----- nvinfo : EIATTR_PARAM_CBANK
	.align		4
        /*0040*/ 	.byte	0x04, 0x0a
        /*0042*/ 	.short	(.L_128 - .L_127)
	.align		4
.L_127:
        /*0044*/ 	.word	index@(.nv.constant0._ZN7cutlass13device_kernelIN5flash19enable_sm80_to_sm89INS1_16FlashAttnFwdSm80INS1_25CollectiveMainloopFwdSm80ILi8ELi1ELb1EN4cute5tupleIJNS5_1CILi128EEENS7_ILi64EEENS7_ILi256EEEEEELi256ENS_10bfloat16_tEfNS_4arch4Sm80ELb0ELb0ELb0ELb0ELb0ELb0ELb1ELb1EEENS1_21CollectiveEpilogueFwdINS6_IJS8_SA_S9_EEENS6_IJNS7_ILi1EEESI_SI_EEESC_SE_Li256ELb0ELb1ELb1ELb0EEENS1_19SingleTileSchedulerILb0ELb1ELb1ELi128EEEEEEEEEvNT_6ParamsE)
        /*0048*/ 	.short	0x0210
        /*004a*/ 	.short	0x0418


	//----- nvinfo : EIATTR_SW_WAR
	.align		4
.L_128:
        /*004c*/ 	.byte	0x04, 0x36
        /*004e*/ 	.short	(.L_130 - .L_129)
.L_129:
        /*0050*/ 	.word	0x00000008
.L_130:


//--------------------- .nv.info._ZN7cutlass13device_kernelIN5flash19enable_sm80_to_sm89INS1_16FlashAttnFwdSm80INS1_25CollectiveMainloopFwdSm80ILi8ELi1ELb1EN4cute5tupleIJNS5_1CILi128EEENS7_ILi48EEENS7_ILi256EEEEEELi256ENS_10bfloat16_tEfNS_4arch4Sm80ELb0ELb0ELb0ELb1ELb0ELb0ELb1ELb1EEENS1_21CollectiveEpilogueFwdINS6_IJS8_SA_S9_EEENS6_IJNS7_ILi1EEESI_SI_EEESC_SE_Li256ELb1ELb1ELb1ELb0EEENS1_36VarlenDynamicPersistentTileSchedulerILi128ELi48ELi256ELi256ELb1ELb1ELb0ELb0ELb1ELb1EEEEEEEEEvNT_6ParamsE --------------------------
	.section	.nv.info._ZN7cutlass13device_kernelIN5flash19enable_sm80_to_sm89INS1_16FlashAttnFwdSm80INS1_25CollectiveMainloopFwdSm80ILi8ELi1ELb1EN4cute5tupleIJNS5_1CILi128EEENS7_ILi48EEENS7_ILi256EEEEEELi256ENS_10bfloat16_tEfNS_4arch4Sm80ELb0ELb0ELb0ELb1ELb0ELb0ELb1ELb1EEENS1_21CollectiveEpilogueFwdINS6_IJS8_SA_S9_EEENS6_IJNS7_ILi1EEESI_SI_EEESC_SE_Li256ELb1ELb1ELb1ELb0EEENS1_36VarlenDynamicPersistentTileSchedulerILi128ELi48ELi256ELi256ELb1ELb1ELb0ELb0ELb1ELb1EEEEEEEEEvNT_6ParamsE,"",@"SHT_CUDA_INFO"
	.sectionflags	@""
	.align	4


	//----- nvinfo : EIATTR_CUDA_API_VERSION
	.align		4
        /*0000*/ 	.byte	0x04, 0x37
        /*0002*/ 	.short	(.L_132 - .L_131)
.L_131:
        /*0004*/ 	.word	0x00000082


	//----- nvinfo : EIATTR_KPARAM_INFO
	.align		4
.L_132:
        /*0008*/ 	.byte	0x04, 0x17
        /*000a*/ 	.short	(.L_134 - .L_133)
.L_133:
        /*000c*/ 	.word	0x00000000
        /*0010*/ 	.short	0x0000
        /*0012*/ 	.short	0x0000
        /*0014*/ 	.byte	0x00, 0xf0, 0xe1, 0x10


	//----- nvinfo : EIATTR_SPARSE_MMA_MASK
	.align		4
.L_134:
        /*0018*/ 	.byte	0x03, 0x50
        /*001a*/ 	.short	0x0000


	//----- nvinfo : EIATTR_MAXREG_COUNT
	.align		4
        /*001c*/ 	.byte	0x03, 0x1b
        /*001e*/ 	.short	0x00ff


	//----- nvinfo : EIATTR_MERCURY_ISA_VERSION
	.align		4
        /*0020*/ 	.byte	0x03, 0x5f
        /*0022*/ 	.short	0x0101


	//----- nvinfo : EIATTR_EXIT_INSTR_OFFSETS
	.align		4
        /*0024*/ 	.byte	0x04, 0x1c
        /*0026*/ 	.short	(.L_136 - .L_135)


	//   ....[0]....
.L_135:
        /*0028*/ 	.word	0x00000010


	//----- nvinfo : EIATTR_MAX_THREADS
	.align		4
.L_136:
        /*002c*/ 	.byte	0x04, 0x05
        /*002e*/ 	.short	(.L_138 - .L_137)
.L_137:
        /*0030*/ 	.word	0x00000100
        /*0034*/ 	.word	0x00000001
        /*0038*/ 	.word	0x00000001


	//----- nvinfo : EIATTR_CBANK_PARAM_SIZE
	.align		4
.L_138:
        /*003c*/ 	.byte	0x03, 0x19
        /*003e*/ 	.short	0x0438


	//----- nvinfo : EIATTR_PARAM_CBANK
	.align		4
        /*0040*/ 	.byte	0x04, 0x0a
        /*0042*/ 	.short	(.L_140 - .L_139)
	.align		4
.L_139:
        /*0044*/ 	.word	index@(.nv.constant0._ZN7cutlass13device_kernelIN5flash19enable_sm80_to_sm89INS1_16FlashAttnFwdSm80INS1_25CollectiveMainloopFwdSm80ILi8ELi1ELb1EN4cute5tupleIJNS5_1CILi128EEENS7_ILi48EEENS7_ILi256EEEEEELi256ENS_10bfloat16_tEfNS_4arch4Sm80ELb0ELb0ELb0ELb1ELb0ELb0ELb1ELb1EEENS1_21CollectiveEpilogueFwdINS6_IJS8_SA_S9_EEENS6_IJNS7_ILi1EEESI_SI_EEESC_SE_Li256ELb1ELb1ELb1ELb0EEENS1_36VarlenDynamicPersistentTileSchedulerILi128ELi48ELi256ELi256ELb1ELb1ELb0ELb0ELb1ELb1EEEEEEEEEvNT_6ParamsE)
        /*0048*/ 	.short	0x0210
        /*004a*/ 	.short	0x0438


	//----- nvinfo : EIATTR_SW_WAR
	.align		4
.L_140:
        /*004c*/ 	.byte	0x04, 0x36
        /*004e*/ 	.short	(.L_142 - .L_141)
.L_141:
        /*0050*/ 	.word	0x00000008
.L_142:


//--------------------- .nv.info._ZN7cutlass13device_kernelIN5flash19enable_sm80_to_sm89INS1_16FlashAttnFwdSm80INS1_25CollectiveMainloopFwdSm80ILi8ELi1ELb0EN4cute5tupleIJNS5_1CILi128EEENS7_ILi32EEENS7_ILi256EEEEEELi256ENS_10bfloat16_tEfNS_4arch4Sm80ELb0ELb0ELb0ELb1ELb0ELb1ELb1ELb1EEENS1_21CollectiveEpilogueFwdINS6_IJS8_SA_S9_EEENS6_IJNS7_ILi1EEESI_SI_EEESC_SE_Li256ELb1ELb1ELb1ELb0EEENS1_36VarlenDynamicPersistentTileSchedulerILi128ELi32ELi256ELi256ELb1ELb1ELb0ELb0ELb1ELb1EEEEEEEEEvNT_6ParamsE --------------------------
	.section	.nv.info._ZN7cutlass13device_kernelIN5flash19enable_sm80_to_sm89INS1_16FlashAttnFwdSm80INS1_25CollectiveMainloopFwdSm80ILi8ELi1ELb0EN4cute5tupleIJNS5_1CILi128EEENS7_ILi32EEENS7_ILi256EEEEEELi256ENS_10bfloat16_tEfNS_4arch4Sm80ELb0ELb0ELb0ELb1ELb0ELb1ELb1ELb1EEENS1_21CollectiveEpilogueFwdINS6_IJS8_SA_S9_EEENS6_IJNS7_ILi1EEESI_SI_EEESC_SE_Li256ELb1ELb1ELb1ELb0EEENS1_36VarlenDynamicPersistentTileSchedulerILi128ELi32ELi256ELi256ELb1ELb1ELb0ELb0ELb1ELb1EEEEEEEEEvNT_6ParamsE,"",@"SHT_CUDA_INFO"
	.sectionflags	@""
	.align	4


	//----- nvinfo : EIATTR_CUDA_API_VERSION
	.align		4
        /*0000*/ 	.byte	0x04, 0x37
        /*0002*/ 	.short	(.L_144 - .L_143)
.L_143:
        /*0004*/ 	.word	0x00000082


	//----- nvinfo : EIATTR_KPARAM_INFO
	.align		4
.L_144:
        /*0008*/ 	.byte	0x04, 0x17
        /*000a*/ 	.short	(.L_146 - .L_145)
.L_145:
        /*000c*/ 	.word	0x00000000
        /*0010*/ 	.short	0x0000
        /*0012*/ 	.short	0x0000
        /*0014*/ 	.byte	0x00, 0xf0, 0xe1, 0x10


	//----- nvinfo : EIATTR_SPARSE_MMA_MASK
	.align		4
.L_146:
        /*0018*/ 	.byte	0x03, 0x50
        /*001a*/ 	.short	0x0000


	//----- nvinfo : EIATTR_MAXREG_COUNT
	.align		4
        /*001c*/ 	.byte	0x03, 0x1b
        /*001e*/ 	.short	0x00ff


	//----- nvinfo : EIATTR_MERCURY_ISA_VERSION
	.align		4
        /*0020*/ 	.byte	0x03, 0x5f
        /*0022*/ 	.short	0x0101


	//----- nvinfo : EIATTR_EXIT_INSTR_OFFSETS
	.align		4
        /*0024*/ 	.byte	0x04, 0x1c
        /*0026*/ 	.short	(.L_148 - .L_147)


	//   ....[0]....
.L_147:
        /*0028*/ 	.word	0x00000010


	//----- nvinfo : EIATTR_MAX_THREADS
	.align		4
.L_148:
        /*002c*/ 	.byte	0x04, 0x05
        /*002e*/ 	.short	(.L_150 - .L_149)
.L_149:
        /*0030*/ 	.word	0x00000100
        /*0034*/ 	.word	0x00000001
        /*0038*/ 	.word	0x00000001


	//----- nvinfo : EIATTR_CBANK_PARAM_SIZE
	.align		4
.L_150:
        /*003c*/ 	.byte	0x03, 0x19
        /*003e*/ 	.short	0x0438


	//----- nvinfo : EIATTR_PARAM_CBANK
	.align		4
        /*0040*/ 	.byte	0x04, 0x0a
        /*0042*/ 	.short	(.L_152 - .L_151)
	.align		4
.L_151:
        /*0044*/ 	.word	index@(.nv.constant0._ZN7cutlass13device_kernelIN5flash19enable_sm80_to_sm89INS1_16FlashAttnFwdSm80INS1_25CollectiveMainloopFwdSm80ILi8ELi1ELb0EN4cute5tupleIJNS5_1CILi128EEENS7_ILi32EEENS7_ILi256EEEEEELi256ENS_10bfloat16_tEfNS_4arch4Sm80ELb0ELb0ELb0ELb1ELb0ELb1ELb1ELb1EEENS1_21CollectiveEpilogueFwdINS6_IJS8_SA_S9_EEENS6_IJNS7_ILi1EEESI_SI_EEESC_SE_Li256ELb1ELb1ELb1ELb0EEENS1_36VarlenDynamicPersistentTileSchedulerILi128ELi32ELi256ELi256ELb1ELb1ELb0ELb0ELb1ELb1EEEEEEEEEvNT_6ParamsE)
        /*0048*/ 	.short	0x0210
        /*004a*/ 	.short	0x0438


	//----- nvinfo : EIATTR_SW_WAR
	.align		4
.L_152:
        /*004c*/ 	.byte	0x04, 0x36
        /*004e*/ 	.short	(.L_154 - .L_153)
.L_153:
        /*0050*/ 	.word	0x00000008
.L_154:


//--------------------- .nv.info._ZN7cutlass13device_kernelIN5flash19enable_sm80_to_sm89INS1_16FlashAttnFwdSm80INS1_25CollectiveMainloopFwdSm80ILi8ELi1ELb1EN4cute5tupleIJNS5_1CILi128EEENS7_ILi48EEENS7_ILi256EEEEEELi256ENS_10bfloat16_tEfNS_4arch4Sm80ELb0ELb1ELb0ELb0ELb0ELb0ELb1ELb1EEENS1_21CollectiveEpilogueFwdINS6_IJS8_SA_S9_EEENS6_IJNS7_ILi1EEESI_SI_EEESC_SE_Li256ELb0ELb1ELb1ELb0EEENS1_19SingleTileSchedulerILb0ELb1ELb1ELi128EEEEEEEEEvNT_6ParamsE --------------------------
	.section	.nv.info._ZN7cutlass13device_kernelIN5flash19enable_sm80_to_sm89INS1_16FlashAttnFwdSm80INS1_25CollectiveMainloopFwdSm80ILi8ELi1ELb1EN4cute5tupleIJNS5_1CILi128EEENS7_ILi48EEENS7_ILi256EEEEEELi256ENS_10bfloat16_tEfNS_4arch4Sm80ELb0ELb1ELb0ELb0ELb0ELb0ELb1ELb1EEENS1_21CollectiveEpilogueFwdINS6_IJS8_SA_S9_EEENS6_IJNS7_ILi1EEESI_SI_EEESC_SE_Li256ELb0ELb1ELb1ELb0EEENS1_19SingleTileSchedulerILb0ELb1ELb1ELi128EEEEEEEEEvNT_6ParamsE,"",@"SHT_CUDA_INFO"
	.sectionflags	@""
	.align	4


	//----- nvinfo : EIATTR_CUDA_API_VERSION
	.align		4
        /*0000*/ 	.byte	0x04, 0x37
        /*0002*/ 	.short	(.L_156 - .L_155)
.L_155:
        /*0004*/ 	.word	0x00000082


	//----- nvinfo : EIATTR_KPARAM_INFO
	.align		4
.L_156:
        /*0008*/ 	.byte	0x04, 0x17
        /*000a*/ 	.short	(.L_158 - .L_157)
.L_157:
        /*000c*/ 	.word	0x00000000
        /*0010*/ 	.short	0x0000
        /*0012*/ 	.short	0x0000
        /*0014*/ 	.byte	0x00, 0xf0, 0x61, 0x10


	//----- nvinfo : EIATTR_SPARSE_MMA_MASK
	.align		4
.L_158:
        /*0018*/ 	.byte	0x03, 0x50
        /*001a*/ 	.short	0x0000


	//----- nvinfo : EIATTR_MAXREG_COUNT
	.align		4
        /*001c*/ 	.byte	0x03, 0x1b
        /*001e*/ 	.short	0x00ff


	//----- nvinfo : EIATTR_MERCURY_ISA_VERSION
	.align		4
        /*0020*/ 	.byte	0x03, 0x5f
        /*0022*/ 	.short	0x0101


	//----- nvinfo : EIATTR_EXIT_INSTR_OFFSETS
	.align		4
        /*0024*/ 	.byte	0x04, 0x1c
        /*0026*/ 	.short	(.L_160 - .L_159)


	//   ....[0]....
.L_159:
        /*0028*/ 	.word	0x00000010


	//----- nvinfo : EIATTR_MAX_THREADS
	.align		4
.L_160:
        /*002c*/ 	.byte	0x04, 0x05
        /*002e*/ 	.short	(.L_162 - .L_161)
.L_161:
        /*0030*/ 	.word	0x00000100
        /*0034*/ 	.word	0x00000001
        /*0038*/ 	.word	0x00000001


	//----- nvinfo : EIATTR_CBANK_PARAM_SIZE
	.align		4
.L_162:
        /*003c*/ 	.byte	0x03, 0x19
        /*003e*/ 	.short	0x0418


	//----- nvinfo : EIATTR_PARAM_CBANK
	.align		4
        /*0040*/ 	.byte	0x04, 0x0a
        /*0042*/ 	.short	(.L_164 - .L_163)
	.align		4
.L_163:
        /*0044*/ 	.word	index@(.nv.constant0._ZN7cutlass13device_kernelIN5flash19enable_sm80_to_sm89INS1_16FlashAttnFwdSm80INS1_25CollectiveMainloopFwdSm80ILi8ELi1ELb1EN4cute5tupleIJNS5_1CILi128EEENS7_ILi48EEENS7_ILi256EEEEEELi256ENS_10bfloat16_tEfNS_4arch4Sm80ELb0ELb1ELb0ELb0ELb0ELb0ELb1ELb1EEENS1_21CollectiveEpilogueFwdINS6_IJS8_SA_S9_EEENS6_IJNS7_ILi1EEESI_SI_EEESC_SE_Li256ELb0ELb1ELb1ELb0EEENS1_19SingleTileSchedulerILb0ELb1ELb1ELi128EEEEEEEEEvNT_6ParamsE)
        /*0048*/ 	.short	0x0210
        /*004a*/ 	.short	0x0418


	//----- nvinfo : EIATTR_SW_WAR
	.align		4
.L_164:
        /*004c*/ 	.byte	0x04, 0x36
        /*004e*/ 	.short	(.L_166 - .L_165)
.L_165:
        /*0050*/ 	.word	0x00000008
.L_166:


//--------------------- .nv.info._ZN7cutlass13device_kernelIN5flash19enable_sm80_to_sm89INS1_16FlashAttnFwdSm80INS1_25CollectiveMainloopFwdSm80ILi8ELi1ELb1EN4cute5tupleIJNS5_1CILi128EEENS7_ILi48EEENS7_ILi256EEEEEELi256ENS_10bfloat16_tEfNS_4arch4Sm80ELb0ELb1ELb0ELb1ELb0ELb0ELb1ELb1EEENS1_21CollectiveEpilogueFwdINS6_IJS8_SA_S9_EEENS6_IJNS7_ILi1EEESI_SI_EEESC_SE_Li256ELb1ELb1ELb1ELb0EEENS1_36VarlenDynamicPersistentTileSchedulerILi128ELi48ELi256ELi256ELb1ELb1ELb0ELb1ELb0ELb1EEEEEEEEEvNT_6ParamsE --------------------------
	.section	.nv.info._ZN7cutlass13device_kernelIN5flash19enable_sm80_to_sm89INS1_16FlashAttnFwdSm80INS1_25CollectiveMainloopFwdSm80ILi8ELi1ELb1EN4cute5tupleIJNS5_1CILi128EEENS7_ILi48EEENS7_ILi256EEEEEELi256ENS_10bfloat16_tEfNS_4arch4Sm80ELb0ELb1ELb0ELb1ELb0ELb0ELb1ELb1EEENS1_21CollectiveEpilogueFwdINS6_IJS8_SA_S9_EEENS6_IJNS7_ILi1EEESI_SI_EEESC_SE_Li256ELb1ELb1ELb1ELb0EEENS1_36VarlenDynamicPersistentTileSchedulerILi128ELi48ELi256ELi256ELb1ELb1ELb0ELb1ELb0ELb1EEEEEEEEEvNT_6ParamsE,"",@"SHT_CUDA_INFO"
	.sectionflags	@""
	.align	4


	//----- nvinfo : EIATTR_CUDA_API_VERSION
	.align		4
        /*0000*/ 	.byte	0x04, 0x37
        /*0002*/ 	.short	(.L_168 - .L_167)
.L_167:
        /*0004*/ 	.word	0x00000082


	//----- nvinfo : EIATTR_KPARAM_INFO
	.align		4
.L_168:
        /*0008*/ 	.byte	0x04, 0x17
        /*000a*/ 	.short	(.L_170 - .L_169)
.L_169:
        /*000c*/ 	.word	0x00000000
        /*0010*/ 	.short	0x0000
        /*0012*/ 	.short	0x0000
        /*0014*/ 	.byte	0x00, 0xf0, 0xe1, 0x10


	//----- nvinfo : EIATTR_SPARSE_MMA_MASK
	.align		4
.L_170:
        /*0018*/ 	.byte	0x03, 0x50
        /*001a*/ 	.short	0x0000


	//----- nvinfo : EIATTR_MAXREG_COUNT
	.align		4
        /*001c*/ 	.byte	0x03, 0x1b
        /*001e*/ 	.short	0x00ff


	//----- nvinfo : EIATTR_MERCURY_ISA_VERSION
	.align		4
        /*0020*/ 	.byte	0x03, 0x5f
        /*0022*/ 	.short	0x0101


	//----- nvinfo : EIATTR_EXIT_INSTR_OFFSETS
	.align		4
        /*0024*/ 	.byte	0x04, 0x1c
        /*0026*/ 	.short	(.L_172 - .L_171)


	//   ....[0]....
.L_171:
        /*0028*/ 	.word	0x00000010


	//----- nvinfo : EIATTR_MAX_THREADS
	.align		4
.L_172:
        /*002c*/ 	.byte	0x04, 0x05
        /*002e*/ 	.short	(.L_174 - .L_173)
.L_173:
        /*0030*/ 	.word	0x00000100
        /*0034*/ 	.word	0x00000001
        /*0038*/ 	.word	0x00000001


	//----- nvinfo : EIATTR_CBANK_PARAM_SIZE
	.align		4
.L_174:
        /*003c*/ 	.byte	0x03, 0x19
        /*003e*/ 	.short	0x0438


	//----- nvinfo : EIATTR_PARAM_CBANK
	.align		4
        /*0040*/ 	.byte	0x04, 0x0a
        /*0042*/ 	.short	(.L_176 - .L_175)
	.align		4
.L_175:
        /*0044*/ 	.word	index@(.nv.constant0._ZN7cutlass13device_kernelIN5flash19enable_sm80_to_sm89INS1_16FlashAttnFwdSm80INS1_25CollectiveMainloopFwdSm80ILi8ELi1ELb1EN4cute5tupleIJNS5_1CILi128EEENS7_ILi48EEENS7_ILi256EEEEEELi256ENS_10bfloat16_tEfNS_4arch4Sm80ELb0ELb1ELb0ELb1ELb0ELb0ELb1ELb1EEENS1_21CollectiveEpilogueFwdINS6_IJS8_SA_S9_EEENS6_IJNS7_ILi1EEESI_SI_EEESC_SE_Li256ELb1ELb1ELb1ELb0EEENS1_36VarlenDynamicPersistentTileSchedulerILi128ELi48ELi256ELi256ELb1ELb1ELb0ELb1ELb0ELb1EEEEEEEEEvNT_6ParamsE)
        /*0048*/ 	.short	0x0210
        /*004a*/ 	.short	0x0438


	//----- nvinfo : EIATTR_SW_WAR
	.align		4
.L_176:
        /*004c*/ 	.byte	0x04, 0x36
        /*004e*/ 	.short	(.L_178 - .L_177)
.L_177:
        /*0050*/ 	.word	0x00000008
.L_178:


//--------------------- .nv.info._ZN7cutlass13device_kernelIN5flash19enable_sm80_to_sm89INS1_16FlashAttnFwdSm80INS1_25CollectiveMainloopFwdSm80ILi8ELi1ELb0EN4cute5tupleIJNS5_1CILi128EEENS7_ILi32EEENS7_ILi256EEEEEELi256ENS_10bfloat16_tEfNS_4arch4Sm80ELb0ELb1ELb0ELb1ELb0ELb1ELb1ELb1EEENS1_21CollectiveEpilogueFwdINS6_IJS8_SA_S9_EEENS6_IJNS7_ILi1EEESI_SI_EEESC_SE_Li256ELb1ELb1ELb1ELb0EEENS1_36VarlenDynamicPersistentTileSchedulerILi128ELi32ELi256ELi256ELb1ELb1ELb0ELb1ELb0ELb1EEEEEEEEEvNT_6ParamsE --------------------------
	.section	.nv.info._ZN7cutlass13device_kernelIN5flash19enable_sm80_to_sm89INS1_16FlashAttnFwdSm80INS1_25CollectiveMainloopFwdSm80ILi8ELi1ELb0EN4cute5tupleIJNS5_1CILi128EEENS7_ILi32EEENS7_ILi256EEEEEELi256ENS_10bfloat16_tEfNS_4arch4Sm80ELb0ELb1ELb0ELb1ELb0ELb1ELb1ELb1EEENS1_21CollectiveEpilogueFwdINS6_IJS8_SA_S9_EEENS6_IJNS7_ILi1EEESI_SI_EEESC_SE_Li256ELb1ELb1ELb1ELb0EEENS1_36VarlenDynamicPersistentTileSchedulerILi128ELi32ELi256ELi256ELb1ELb1ELb0ELb1ELb0ELb1EEEEEEEEEvNT_6ParamsE,"",@"SHT_CUDA_INFO"
	.sectionflags	@""
	.align	4


	//----- nvinfo : EIATTR_CUDA_API_VERSION
	.align		4
        /*0000*/ 	.byte	0x04, 0x37
        /*0002*/ 	.short	(.L_180 - .L_179)
.L_179:
        /*0004*/ 	.word	0x00000082


	//----- nvinfo : EIATTR_KPARAM_INFO
	.align		4
.L_180:
        /*0008*/ 	.byte	0x04, 0x17
        /*000a*/ 	.short	(.L_182 - .L_181)
.L_181:
        /*000c*/ 	.word	0x00000000
        /*0010*/ 	.short	0x0000
        /*0012*/ 	.short	0x0000
        /*0014*/ 	.byte	0x00, 0xf0, 0xe1, 0x10


	//----- nvinfo : EIATTR_SPARSE_MMA_MASK
	.align		4
.L_182:
        /*0018*/ 	.byte	0x03, 0x50
        /*001a*/ 	.short	0x0000


	//----- nvinfo : EIATTR_MAXREG_COUNT
	.align		4
        /*001c*/ 	.byte	0x03, 0x1b
        /*001e*/ 	.short	0x00ff


	//----- nvinfo : EIATTR_MERCURY_ISA_VERSION
	.align		4
        /*0020*/ 	.byte	0x03, 0x5f
        /*0022*/ 	.short	0x0101


	//----- nvinfo : EIATTR_EXIT_INSTR_OFFSETS
	.align		4
        /*0024*/ 	.byte	0x04, 0x1c
        /*0026*/ 	.short	(.L_184 - .L_183)


	//   ....[0]....
.L_183:
        /*0028*/ 	.word	0x00000010


	//----- nvinfo : EIATTR_MAX_THREADS
	.align		4
.L_184:
        /*002c*/ 	.byte	0x04, 0x05
        /*002e*/ 	.short	(.L_186 - .L_185)
.L_185:
        /*0030*/ 	.word	0x00000100
        /*0034*/ 	.word	0x00000001
        /*0038*/ 	.word	0x00000001


	//----- nvinfo : EIATTR_CBANK_PARAM_SIZE
	.align		4
.L_186:
        /*003c*/ 	.byte	0x03, 0x19
        /*003e*/ 	.short	0x0438


	//----- nvinfo : EIATTR_PARAM_CBANK
	.align		4
        /*0040*/ 	.byte	0x04, 0x0a
        /*0042*/ 	.short	(.L_188 - .L_187)
	.align		4
.L_187:
        /*0044*/ 	.word	index@(.nv.constant0._ZN7cutlass13device_kernelIN5flash19enable_sm80_to_sm89INS1_16FlashAttnFwdSm80INS1_25CollectiveMainloopFwdSm80ILi8ELi1ELb0EN4cute5tupleIJNS5_1CILi128EEENS7_ILi32EEENS7_ILi256EEEEEELi256ENS_10bfloat16_tEfNS_4arch4Sm80ELb0ELb1ELb0ELb1ELb0ELb1ELb1ELb1EEENS1_21CollectiveEpilogueFwdINS6_IJS8_SA_S9_EEENS6_IJNS7_ILi1EEESI_SI_EEESC_SE_Li256ELb1ELb1ELb1ELb0EEENS1_36VarlenDynamicPersistentTileSchedulerILi128ELi32ELi256ELi256ELb1ELb1ELb0ELb1ELb0ELb1EEEEEEEEEvNT_6ParamsE)
        /*0048*/ 	.short	0x0210
        /*004a*/ 	.short	0x0438


	//----- nvinfo : EIATTR_SW_WAR
	.align		4
.L_188:
        /*004c*/ 	.byte	0x04, 0x36
        /*004e*/ 	.short	(.L_190 - .L_189)
.L_189:
        /*0050*/ 	.word	0x00000008
.L_190:


//--------------------- .nv.info._ZN7cutlass13device_kernelIN5flash19enable_sm80_to_sm89INS1_16FlashAttnFwdSm80INS1_25CollectiveMainloopFwdSm80ILi8ELi1ELb1EN4cute5tupleIJNS5_1CILi128EEENS7_ILi64EEENS7_ILi256EEEEEELi256ENS_10bfloat16_tEfNS_4arch4Sm80ELb1ELb0ELb0ELb0ELb0ELb0ELb1ELb1EEENS1_21CollectiveEpilogueFwdINS6_IJS8_SA_S9_EEENS6_IJNS7_ILi1EEESI_SI_EEESC_SE_Li256ELb0ELb1ELb1ELb0EEENS1_30DynamicPersistentTileSchedulerILi256ELi256ELb1ELb1ELb0EEEEEEEEEvNT_6ParamsE --------------------------
	.section	.nv.info._ZN7cutlass13device_kernelIN5flash19enable_sm80_to_sm89INS1_16FlashAttnFwdSm80INS1_25CollectiveMainloopFwdSm80ILi8ELi1ELb1EN4cute5tupleIJNS5_1CILi128EEENS7_ILi64EEENS7_ILi256EEEEEELi256ENS_10bfloat16_tEfNS_4arch4Sm80ELb1ELb0ELb0ELb0ELb0ELb0ELb1ELb1EEENS1_21CollectiveEpilogueFwdINS6_IJS8_SA_S9_EEENS6_IJNS7_ILi1EEESI_SI_EEESC_SE_Li256ELb0ELb1ELb1ELb0EEENS1_30DynamicPersistentTileSchedulerILi256ELi256ELb1ELb1ELb0EEEEEEEEEvNT_6ParamsE,"",@"SHT_CUDA_INFO"
	.sectionflags	@""
	.align	4


	//----- nvinfo : EIATTR_CUDA_API_VERSION
	.align		4
        /*0000*/ 	.byte	0x04, 0x37
        /*0002*/ 	.short	(.L_192 - .L_191)
.L_191:
        /*0004*/ 	.word	0x00000082


	//----- nvinfo : EIATTR_KPARAM_INFO
	.align		4
.L_192:
        /*0008*/ 	.byte	0x04, 0x17
        /*000a*/ 	.short	(.L_194 - .L_193)
.L_193:
        /*000c*/ 	.word	0x00000000
        /*0010*/ 	.short	0x0000
        /*0012*/ 	.short	0x0000
        /*0014*/ 	.byte	0x00, 0xf0, 0xa1, 0x10


	//----- nvinfo : EIATTR_SPARSE_MMA_MASK
	.align		4
.L_194:
        /*0018*/ 	.byte	0x03, 0x50
        /*001a*/ 	.short	0x0000


	//----- nvinfo : EIATTR_MAXREG_COUNT
	.align		4
        /*001c*/ 	.byte	0x03, 0x1b
        /*001e*/ 	.short	0x00ff


	//----- nvinfo : EIATTR_MERCURY_ISA_VERSION
	.align		4
        /*0020*/ 	.byte	0x03, 0x5f
        /*0022*/ 	.short	0x0101


	//----- nvinfo : EIATTR_EXIT_INSTR_OFFSETS
	.align		4
        /*0024*/ 	.byte	0x04, 0x1c
        /*0026*/ 	.short	(.L_196 - .L_195)


	//   ....[0]....
.L_195:
        /*0028*/ 	.word	0x00000010


	//----- nvinfo : EIATTR_MAX_THREADS
	.align		4
.L_196:
        /*002c*/ 	.byte	0x04, 0x05
        /*002e*/ 	.short	(.L_198 - .L_197)
.L_197:
        /*0030*/ 	.word	0x00000100
        /*0034*/ 	.word	0x00000001
        /*0038*/ 	.word	0x00000001


	//----- nvinfo : EIATTR_CBANK_PARAM_SIZE
	.align		4
.L_198:
        /*003c*/ 	.byte	0x03, 0x19
        /*003e*/ 	.short	0x0428


	//----- nvinfo : EIATTR_PARAM_CBANK
	.align		4
        /*0040*/ 	.byte	0x04, 0x0a
        /*0042*/ 	.short	(.L_200 - .L_199)
	.align		4
.L_199:
        /*0044*/ 	.word	index@(.nv.constant0._ZN7cutlass13device_kernelIN5flash19enable_sm80_to_sm89INS1_16FlashAttnFwdSm80INS1_25CollectiveMainloopFwdSm80ILi8ELi1ELb1EN4cute5tupleIJNS5_1CILi128EEENS7_ILi64EEENS7_ILi256EEEEEELi256ENS_10bfloat16_tEfNS_4arch4Sm80ELb1ELb0ELb0ELb0ELb0ELb0ELb1ELb1EEENS1_21CollectiveEpilogueFwdINS6_IJS8_SA_S9_EEENS6_IJNS7_ILi1EEESI_SI_EEESC_SE_Li256ELb0ELb1ELb1ELb0EEENS1_30DynamicPersistentTileSchedulerILi256ELi256ELb1ELb1ELb0EEEEEEEEEvNT_6ParamsE)
        /*0048*/ 	.short	0x0210
        /*004a*/ 	.short	0x0428


	//----- nvinfo : EIATTR_SW_WAR
	.align		4
.L_200:
        /*004c*/ 	.byte	0x04, 0x36
        /*004e*/ 	.short	(.L_202 - .L_201)
.L_201:
        /*0050*/ 	.word	0x00000008
.L_202:


//--------------------- .nv.info._ZN7cutlass13device_kernelIN5flash19enable_sm80_to_sm89INS1_16FlashAttnFwdSm80INS1_25CollectiveMainloopFwdSm80ILi8ELi1ELb1EN4cute5tupleIJNS5_1CILi128EEENS7_ILi48EEENS7_ILi256EEEEEELi256ENS_10bfloat16_tEfNS_4arch4Sm80ELb1ELb0ELb0ELb1ELb0ELb0ELb1ELb1EEENS1_21CollectiveEpilogueFwdINS6_IJS8_SA_S9_EEENS6_IJNS7_ILi1EEESI_SI_EEESC_SE_Li256ELb1ELb1ELb1ELb0EEENS1_36VarlenDynamicPersistentTileSchedulerILi128ELi48ELi256ELi256ELb1ELb1ELb0ELb1ELb1ELb1EEEEEEEEEvNT_6ParamsE --------------------------
	.section	.nv.info._ZN7cutlass13device_kernelIN5flash19enable_sm80_to_sm89INS1_16FlashAttnFwdSm80INS1_25CollectiveMainloopFwdSm80ILi8ELi1ELb1EN4cute5tupleIJNS5_1CILi128EEENS7_ILi48EEENS7_ILi256EEEEEELi256ENS_10bfloat16_tEfNS_4arch4Sm80ELb1ELb0ELb0ELb1ELb0ELb0ELb1ELb1EEENS1_21CollectiveEpilogueFwdINS6_IJS8_SA_S9_EEENS6_IJNS7_ILi1EEESI_SI_EEESC_SE_Li256ELb1ELb1ELb1ELb0EEENS1_36VarlenDynamicPersistentTileSchedulerILi128ELi48ELi256ELi256ELb1ELb1ELb0ELb1ELb1ELb1EEEEEEEEEvNT_6ParamsE,"",@"SHT_CUDA_INFO"
	.sectionflags	@""
	.align	4


	//----- nvinfo : EIATTR_CUDA_API_VERSION
	.align		4
        /*0000*/ 	.byte	0x04, 0x37
        /*0002*/ 	.short	(.L_204 - .L_203)
.L_203:
        /*0004*/ 	.word	0x00000082


	//----- nvinfo : EIATTR_KPARAM_INFO
	.align		4
.L_204:
        /*0008*/ 	.byte	0x04, 0x17
        /*000a*/ 	.short	(.L_206 - .L_205)
.L_205:
        /*000c*/ 	.word	0x00000000
        /*0010*/ 	.short	0x0000
        /*0012*/ 	.short	0x0000
        /*0014*/ 	.byte	0x00, 0xf0, 0xe1, 0x10


	//----- nvinfo : EIATTR_SPARSE_MMA_MASK
	.align		4
.L_206:
        /*0018*/ 	.byte	0x03, 0x50
        /*001a*/ 	.short	0x0000


	//----- nvinfo : EIATTR_MAXREG_COUNT
	.align		4
        /*001c*/ 	.byte	0x03, 0x1b
        /*001e*/ 	.short	0x00ff


	//----- nvinfo : EIATTR_MERCURY_ISA_VERSION
	.align		4
        /*0020*/ 	.byte	0x03, 0x5f
        /*0022*/ 	.short	0x0101


	//----- nvinfo : EIATTR_EXIT_INSTR_OFFSETS
	.align		4
        /*0024*/ 	.byte	0x04, 0x1c
        /*0026*/ 	.short	(.L_208 - .L_207)


	//   ....[0]....
.L_207:
        /*0028*/ 	.word	0x00000010


	//----- nvinfo : EIATTR_MAX_THREADS
	.align		4
.L_208:
        /*002c*/ 	.byte	0x04, 0x05
        /*002e*/ 	.short	(.L_210 - .L_209)
.L_209:
        /*0030*/ 	.word	0x00000100
        /*0034*/ 	.word	0x00000001
        /*0038*/ 	.word	0x00000001


	//----- nvinfo : EIATTR_CBANK_PARAM_SIZE
	.align		4
.L_210:
        /*003c*/ 	.byte	0x03, 0x19
        /*003e*/ 	.short	0x0438


	//----- nvinfo : EIATTR_PARAM_CBANK
	.align		4
        /*0040*/ 	.byte	0x04, 0x0a
        /*0042*/ 	.short	(.L_212 - .L_211)
	.align		4
.L_211:
        /*0044*/ 	.word	index@(.nv.constant0._ZN7cutlass13device_kernelIN5flash19enable_sm80_to_sm89INS1_16FlashAttnFwdSm80INS1_25CollectiveMainloopFwdSm80ILi8ELi1ELb1EN4cute5tupleIJNS5_1CILi128EEENS7_ILi48EEENS7_ILi256EEEEEELi256ENS_10bfloat16_tEfNS_4arch4Sm80ELb1ELb0ELb0ELb1ELb0ELb0ELb1ELb1EEENS1_21CollectiveEpilogueFwdINS6_IJS8_SA_S9_EEENS6_IJNS7_ILi1EEESI_SI_EEESC_SE_Li256ELb1ELb1ELb1ELb0EEENS1_36VarlenDynamicPersistentTileSchedulerILi128ELi48ELi256ELi256ELb1ELb1ELb0ELb1ELb1ELb1EEEEEEEEEvNT_6ParamsE)
        /*0048*/ 	.short	0x0210
        /*004a*/ 	.short	0x0438


	//----- nvinfo : EIATTR_SW_WAR
	.align		4
.L_212:
        /*004c*/ 	.byte	0x04, 0x36
        /*004e*/ 	.short	(.L_214 - .L_213)
.L_213:
        /*0050*/ 	.word	0x00000008
.L_214:


//--------------------- .nv.info._ZN7cutlass13device_kernelIN5flash19enable_sm80_to_sm89INS1_16FlashAttnFwdSm80INS1_25CollectiveMainloopFwdSm80ILi8ELi1ELb0EN4cute5tupleIJNS5_1CILi128EEENS7_ILi32EEENS7_ILi256EEEEEELi256ENS_10bfloat16_tEfNS_4arch4Sm80ELb1ELb0ELb0ELb1ELb0ELb1ELb1ELb1EEENS1_21CollectiveEpilogueFwdINS6_IJS8_SA_S9_EEENS6_IJNS7_ILi1EEESI_SI_EEESC_SE_Li256ELb1ELb1ELb1ELb0EEENS1_36VarlenDynamicPersistentTileSchedulerILi128ELi32ELi256ELi256ELb1ELb1ELb0ELb1ELb1ELb1EEEEEEEEEvNT_6ParamsE --------------------------
	.section	.nv.info._ZN7cutlass13device_kernelIN5flash19enable_sm80_to_sm89INS1_16FlashAttnFwdSm80INS1_25CollectiveMainloopFwdSm80ILi8ELi1ELb0EN4cute5tupleIJNS5_1CILi128EEENS7_ILi32EEENS7_ILi256EEEEEELi256ENS_10bfloat16_tEfNS_4arch4Sm80ELb1ELb0ELb0ELb1ELb0ELb1ELb1ELb1EEENS1_21CollectiveEpilogueFwdINS6_IJS8_SA_S9_EEENS6_IJNS7_ILi1EEESI_SI_EEESC_SE_Li256ELb1ELb1ELb1ELb0EEENS1_36VarlenDynamicPersistentTileSchedulerILi128ELi32ELi256ELi256ELb1ELb1ELb0ELb1ELb1ELb1EEEEEEEEEvNT_6ParamsE,"",@"SHT_CUDA_INFO"
	.sectionflags	@""
	.align	4


	//----- nvinfo : EIATTR_CUDA_API_VERSION
	.align		4
        /*0000*/ 	.byte	0x04, 0x37
        /*0002*/ 	.short	(.L_216 - .L_215)
.L_215:
        /*0004*/ 	.word	0x00000082


	//----- nvinfo : EIATTR_KPARAM_INFO
	.align		4
.L_216:
        /*0008*/ 	.byte	0x04, 0x17
        /*000a*/ 	.short	(.L_218 - .L_217)
.L_217:
        /*000c*/ 	.word	0x00000000
        /*0010*/ 	.short	0x0000
        /*0012*/ 	.short	0x0000
        /*0014*/ 	.byte	0x00, 0xf0, 0xe1, 0x10


	//----- nvinfo : EIATTR_SPARSE_MMA_MASK
	.align		4
.L_218:
        /*0018*/ 	.byte	0x03, 0x50
        /*001a*/ 	.short	0x0000


	//----- nvinfo : EIATTR_MAXREG_COUNT
	.align		4
        /*001c*/ 	.byte	0x03, 0x1b
        /*001e*/ 	.short	0x00ff


	//----- nvinfo : EIATTR_MERCURY_ISA_VERSION
	.align		4
        /*0020*/ 	.byte	0x03, 0x5f
        /*0022*/ 	.short	0x0101


	//----- nvinfo : EIATTR_EXIT_INSTR_OFFSETS
	.align		4
        /*0024*/ 	.byte	0x04, 0x1c
        /*0026*/ 	.short	(.L_220 - .L_219)


	//   ....[0]....
.L_219:
        /*0028*/ 	.word	0x00000010


	//----- nvinfo : EIATTR_MAX_THREADS
	.align		4
.L_220:
        /*002c*/ 	.byte	0x04, 0x05
        /*002e*/ 	.short	(.L_222 - .L_221)
.L_221:
        /*0030*/ 	.word	0x00000100
        /*0034*/ 	.word	0x00000001
        /*0038*/ 	.word	0x00000001


	//----- nvinfo : EIATTR_CBANK_PARAM_SIZE
	.align		4
.L_222:
        /*003c*/ 	.byte	0x03, 0x19
        /*003e*/ 	.short	0x0438


	//----- nvinfo : EIATTR_PARAM_CBANK
	.align		4
        /*0040*/ 	.byte	0x04, 0x0a
        /*0042*/ 	.short	(.L_224 - .L_223)
	.align		4
.L_223:
        /*0044*/ 	.word	index@(.nv.constant0._ZN7cutlass13device_kernelIN5flash19enable_sm80_to_sm89INS1_16FlashAttnFwdSm80INS1_25CollectiveMainloopFwdSm80ILi8ELi1ELb0EN4cute5tupleIJNS5_1CILi128EEENS7_ILi32EEENS7_ILi256EEEEEELi256ENS_10bfloat16_tEfNS_4arch4Sm80ELb1ELb0ELb0ELb1ELb0ELb1ELb1ELb1EEENS1_21CollectiveEpilogueFwdINS6_IJS8_SA_S9_EEENS6_IJNS7_ILi1EEESI_SI_EEESC_SE_Li256ELb1ELb1ELb1ELb0EEENS1_36VarlenDynamicPersistentTileSchedulerILi128ELi32ELi256ELi256ELb1ELb1ELb0ELb1ELb1ELb1EEEEEEEEEvNT_6ParamsE)
        /*0048*/ 	.short	0x0210
        /*004a*/ 	.short	0x0438


	//----- nvinfo : EIATTR_SW_WAR
	.align		4
.L_224:
        /*004c*/ 	.byte	0x04, 0x36
        /*004e*/ 	.short	(.L_226 - .L_225)
.L_225:
        /*0050*/ 	.word	0x00000008
.L_226:


//--------------------- .nv.info._ZN7cutlass13device_kernelIN5flash19enable_sm80_to_sm89INS1_16FlashAttnFwdSm80INS1_25CollectiveMainloopFwdSm80ILi8ELi1ELb0EN4cute5tupleIJNS5_1CILi128EEENS7_ILi96EEENS7_ILi256EEEEEELi256ENS_10bfloat16_tEfNS_4arch4Sm80ELb0ELb0ELb0ELb0ELb0ELb0ELb1ELb1EEENS1_21CollectiveEpilogueFwdINS6_IJS8_SA_S9_EEENS6_IJNS7_ILi1EEESI_SI_EEESC_SE_Li256ELb0ELb1ELb1ELb0EEENS1_19SingleTileSchedulerILb0ELb1ELb1ELi128EEEEEEEEEvNT_6ParamsE --------------------------
	.section	.nv.info._ZN7cutlass13device_kernelIN5flash19enable_sm80_to_sm89INS1_16FlashAttnFwdSm80INS1_25CollectiveMainloopFwdSm80ILi8ELi1ELb0EN4cute5tupleIJNS5_1CILi128EEENS7_ILi96EEENS7_ILi256EEEEEELi256ENS_10bfloat16_tEfNS_4arch4Sm80ELb0ELb0ELb0ELb0ELb0ELb0ELb1ELb1EEENS1_21CollectiveEpilogueFwdINS6_IJS8_SA_S9_EEENS6_IJNS7_ILi1EEESI_SI_EEESC_SE_Li256ELb0ELb1ELb1ELb0EEENS1_19SingleTileSchedulerILb0ELb1ELb1ELi128EEEEEEEEEvNT_6ParamsE,"",@"SHT_CUDA_INFO"
	.sectionflags	@""
	.align	4


	//----- nvinfo : EIATTR_CUDA_API_VERSION
	.align		4
        /*0000*/ 	.byte	0x04, 0x37
        /*0002*/ 	.short	(.L_228 - .L_227)
.L_227:
        /*0004*/ 	.word	0x00000082


	//----- nvinfo : EIATTR_KPARAM_INFO
	.align		4
.L_228:
        /*0008*/ 	.byte	0x04, 0x17
        /*000a*/ 	.short	(.L_230 - .L_229)
.L_229:
        /*000c*/ 	.word	0x00000000
        /*0010*/ 	.short	0x0000
        /*0012*/ 	.short	0x0000
        /*0014*/ 	.byte	0x00, 0xf0, 0x61, 0x10


	//----- nvinfo : EIATTR_SPARSE_MMA_MASK
	.align		4
.L_230:
        /*0018*/ 	.byte	0x03, 0x50
        /*001a*/ 	.short	0x0000


	//----- nvinfo : EIATTR_MAXREG_COUNT
	.align		4
        /*001c*/ 	.byte	0x03, 0x1b
        /*001e*/ 	.short	0x00ff


	//----- nvinfo : EIATTR_MERCURY_ISA_VERSION
	.align		4
        /*0020*/ 	.byte	0x03, 0x5f
        /*0022*/ 	.short	0x0101


	//----- nvinfo : EIATTR_EXIT_INSTR_OFFSETS
	.align		4
        /*0024*/ 	.byte	0x04, 0x1c
        /*0026*/ 	.short	(.L_232 - .L_231)


	//   ....[0]....
.L_231:
        /*0028*/ 	.word	0x00000010


	//----- nvinfo : EIATTR_MAX_THREADS
	.align		4
.L_232:
        /*002c*/ 	.byte	0x04, 0x05
        /*002e*/ 	.short	(.L_234 - .L_233)
.L_233:
        /*0030*/ 	.word	0x00000100
        /*0034*/ 	.word	0x00000001
        /*0038*/ 	.word	0x00000001


	//----- nvinfo : EIATTR_CBANK_PARAM_SIZE
	.align		4
.L_234:
        /*003c*/ 	.byte	0x03, 0x19
        /*003e*/ 	.short	0x0418


	//----- nvinfo : EIATTR_PARAM_CBANK
	.align		4
        /*0040*/ 	.byte	0x04, 0x0a
        /*0042*/ 	.short	(.L_236 - .L_235)
	.align		4
.L_235:
        /*0044*/ 	.word	index@(.nv.constant0._ZN7cutlass13device_kernelIN5flash19enable_sm80_to_sm89INS1_16FlashAttnFwdSm80INS1_25CollectiveMainloopFwdSm80ILi8ELi1ELb0EN4cute5tupleIJNS5_1CILi128EEENS7_ILi96EEENS7_ILi256EEEEEELi256ENS_10bfloat16_tEfNS_4arch4Sm80ELb0ELb0ELb0ELb0ELb0ELb0ELb1ELb1EEENS1_21CollectiveEpilogueFwdINS6_IJS8_SA_S9_EEENS6_IJNS7_ILi1EEESI_SI_EEESC_SE_Li256ELb0ELb1ELb1ELb0EEENS1_19SingleTileSchedulerILb0ELb1ELb1ELi128EEEEEEEEEvNT_6ParamsE)
        /*0048*/ 	.short	0x0210
        /*004a*/ 	.short	0x0418


	//----- nvinfo : EIATTR_SW_WAR
	.align		4
.L_236:
        /*004c*/ 	.byte	0x04, 0x36
        /*004e*/ 	.short	(.L_238 - .L_237)
.L_237:
        /*0050*/ 	.word	0x00000008
.L_238:


//--------------------- .nv.info._ZN7cutlass13device_kernelIN5flash19enable_sm80_to_sm89INS1_16FlashAttnFwdSm80INS1_25CollectiveMainloopFwdSm80ILi8ELi1ELb0EN4cute5tupleIJNS5_1CILi128EEENS7_ILi64EEENS7_ILi256EEEEEELi256ENS_10bfloat16_tEfNS_4arch4Sm80ELb0ELb0ELb0ELb1ELb0ELb0ELb1ELb1EEENS1_21CollectiveEpilogueFwdINS6_IJS8_SA_S9_EEENS6_IJNS7_ILi1EEESI_SI_EEESC_SE_Li256ELb1ELb1ELb1ELb0EEENS1_36VarlenDynamicPersistentTileSchedulerILi128ELi64ELi256ELi256ELb1ELb1ELb0ELb0ELb1ELb1EEEEEEEEEvNT_6ParamsE --------------------------
	.section	.nv.info._ZN7cutlass13device_kernelIN5flash19enable_sm80_to_sm89INS1_16FlashAttnFwdSm80INS1_25CollectiveMainloopFwdSm80ILi8ELi1ELb0EN4cute5tupleIJNS5_1CILi128EEENS7_ILi64EEENS7_ILi256EEEEEELi256ENS_10bfloat16_tEfNS_4arch4Sm80ELb0ELb0ELb0ELb1ELb0ELb0ELb1ELb1EEENS1_21CollectiveEpilogueFwdINS6_IJS8_SA_S9_EEENS6_IJNS7_ILi1EEESI_SI_EEESC_SE_Li256ELb1ELb1ELb1ELb0EEENS1_36VarlenDynamicPersistentTileSchedulerILi128ELi64ELi256ELi256ELb1ELb1ELb0ELb0ELb1ELb1EEEEEEEEEvNT_6ParamsE,"",@"SHT_CUDA_INFO"
	.sectionflags	@""
	.align	4


	//----- nvinfo : EIATTR_CUDA_API_VERSION
	.align		4
        /*0000*/ 	.byte	0x04, 0x37
        /*0002*/ 	.short	(.L_240 - .L_239)
.L_239:
        /*0004*/ 	.word	0x00000082


	//----- nvinfo : EIATTR_KPARAM_INFO
	.align		4
.L_240:
        /*0008*/ 	.byte	0x04, 0x17
        /*000a*/ 	.short	(.L_242 - .L_241)
.L_241:
        /*000c*/ 	.word	0x00000000
        /*0010*/ 	.short	0x0000
        /*0012*/ 	.short	0x0000
        /*0014*/ 	.byte	0x00, 0xf0, 0xe1, 0x10


	//----- nvinfo : EIATTR_SPARSE_MMA_MASK
	.align		4
.L_242:
        /*0018*/ 	.byte	0x03, 0x50
        /*001a*/ 	.short	0x0000


	//----- nvinfo : EIATTR_MAXREG_COUNT
	.align		4
        /*001c*/ 	.byte	0x03, 0x1b
        /*001e*/ 	.short	0x00ff


	//----- nvinfo : EIATTR_MERCURY_ISA_VERSION
	.align		4
        /*0020*/ 	.byte	0x03, 0x5f
        /*0022*/ 	.short	0x0101


	//----- nvinfo : EIATTR_EXIT_INSTR_OFFSETS
	.align		4
        /*0024*/ 	.byte	0x04, 0x1c
        /*0026*/ 	.short	(.L_244 - .L_243)


	//   ....[0]....
.L_243:
        /*0028*/ 	.word	0x00000010


	//----- nvinfo : EIATTR_MAX_THREADS
	.align		4
.L_244:
        /*002c*/ 	.byte	0x04, 0x05
        /*002e*/ 	.short	(.L_246 - .L_245)
.L_245:
        /*0030*/ 	.word	0x00000100
        /*0034*/ 	.word	0x00000001
        /*0038*/ 	.word	0x00000001


	//----- nvinfo : EIATTR_CBANK_PARAM_SIZE
	.align		4
.L_246:
        /*003c*/ 	.byte	0x03, 0x19
        /*003e*/ 	.short	0x0438


	//----- nvinfo : EIATTR_PARAM_CBANK
	.align		4
        /*0040*/ 	.byte	0x04, 0x0a
        /*0042*/ 	.short	(.L_248 - .L_247)
	.align		4
.L_247:
        /*0044*/ 	.word	index@(.nv.constant0._ZN7cutlass13device_kernelIN5flash19enable_sm80_to_sm89INS1_16FlashAttnFwdSm80INS1_25CollectiveMainloopFwdSm80ILi8ELi1ELb0EN4cute5tupleIJNS5_1CILi128EEENS7_ILi64EEENS7_ILi256EEEEEELi256ENS_10bfloat16_tEfNS_4arch4Sm80ELb0ELb0ELb0ELb1ELb0ELb0ELb1ELb1EEENS1_21CollectiveEpilogueFwdINS6_IJS8_SA_S9_EEENS6_IJNS7_ILi1EEESI_SI_EEESC_SE_Li256ELb1ELb1ELb1ELb0EEENS1_36VarlenDynamicPersistentTileSchedulerILi128ELi64ELi256ELi256ELb1ELb1ELb0ELb0ELb1ELb1EEEEEEEEEvNT_6ParamsE)
        /*0048*/ 	.short	0x0210
        /*004a*/ 	.short	0x0438


	//----- nvinfo : EIATTR_SW_WAR
	.align		4
.L_248:
        /*004c*/ 	.byte	0x04, 0x36
        /*004e*/ 	.short	(.L_250 - .L_249)
.L_249:
        /*0050*/ 	.word	0x00000008
.L_250:


//--------------------- .nv.info._ZN7cutlass13device_kernelIN5flash19enable_sm80_to_sm89INS1_16FlashAttnFwdSm80INS1_25CollectiveMainloopFwdSm80ILi8ELi1ELb0EN4cute5tupleIJNS5_1CILi128EEENS7_ILi48EEENS7_ILi256EEEEEELi256ENS_10bfloat16_tEfNS_4arch4Sm80ELb0ELb0ELb0ELb1ELb0ELb1ELb1ELb1EEENS1_21CollectiveEpilogueFwdINS6_IJS8_SA_S9_EEENS6_IJNS7_ILi1EEESI_SI_EEESC_SE_Li256ELb1ELb1ELb1ELb0EEENS1_36VarlenDynamicPersistentTileSchedulerILi128ELi48ELi256ELi256ELb1ELb1ELb0ELb0ELb1ELb1EEEEEEEEEvNT_6ParamsE --------------------------
	.section	.nv.info._ZN7cutlass13device_kernelIN5flash19enable_sm80_to_sm89INS1_16FlashAttnFwdSm80INS1_25CollectiveMainloopFwdSm80ILi8ELi1ELb0EN4cute5tupleIJNS5_1CILi128EEENS7_ILi48EEENS7_ILi256EEEEEELi256ENS_10bfloat16_tEfNS_4arch4Sm80ELb0ELb0ELb0ELb1ELb0ELb1ELb1ELb1EEENS1_21CollectiveEpilogueFwdINS6_IJS8_SA_S9_EEENS6_IJNS7_ILi1EEESI_SI_EEESC_SE_Li256ELb1ELb1ELb1ELb0EEENS1_36VarlenDynamicPersistentTileSchedulerILi128ELi48ELi256ELi256ELb1ELb1ELb0ELb0ELb1ELb1EEEEEEEEEvNT_6ParamsE,"",@"SHT_CUDA_INFO"
	.sectionflags	@""
	.align	4


	//----- nvinfo : EIATTR_CUDA_API_VERSION
	.align		4
        /*0000*/ 	.byte	0x04, 0x37
        /*0002*/ 	.short	(.L_252 - .L_251)
.L_251:
        /*0004*/ 	.word	0x00000082


	//----- nvinfo : EIATTR_KPARAM_INFO
	.align		4
.L_252:
        /*0008*/ 	.byte	0x04, 0x17
        /*000a*/ 	.short	(.L_254 - .L_253)
.L_253:
        /*000c*/ 	.word	0x00000000
        /*0010*/ 	.short	0x0000
        /*0012*/ 	.short	0x0000
        /*0014*/ 	.byte	0x00, 0xf0, 0xe1, 0x10


	//----- nvinfo : EIATTR_SPARSE_MMA_MASK
	.align		4
.L_254:
        /*0018*/ 	.byte	0x03, 0x50
        /*001a*/ 	.short	0x0000


	//----- nvinfo : EIATTR_MAXREG_COUNT
	.align		4
        /*001c*/ 	.byte	0x03, 0x1b
        /*001e*/ 	.short	0x00ff


	//----- nvinfo : EIATTR_MERCURY_ISA_VERSION
	.align		4
        /*0020*/ 	.byte	0x03, 0x5f
        /*0022*/ 	.short	0x0101


	//----- nvinfo : EIATTR_EXIT_INSTR_OFFSETS
	.align		4
        /*0024*/ 	.byte	0x04, 0x1c
        /*0026*/ 	.short	(.L_256 - .L_255)


	//   ....[0]....
.L_255:
        /*0028*/ 	.word	0x00000010


	//----- nvinfo : EIATTR_MAX_THREADS
	.align		4
.L_256:
        /*002c*/ 	.byte	0x04, 0x05
        /*002e*/ 	.short	(.L_258 - .L_257)
.L_257:
        /*0030*/ 	.word	0x00000100
        /*0034*/ 	.word	0x00000001
        /*0038*/ 	.word	0x00000001


	//----- nvinfo : EIATTR_CBANK_PARAM_SIZE
	.align		4
.L_258:
        /*003c*/ 	.byte	0x03, 0x19
        /*003e*/ 	.short	0x0438


	//----- nvinfo : EIATTR_PARAM_CBANK
	.align		4
        /*0040*/ 	.byte	0x04, 0x0a
        /*0042*/ 	.short	(.L_260 - .L_259)
	.align		4
.L_259:
        /*0044*/ 	.word	index@(.nv.constant0._ZN7cutlass13device_kernelIN5flash19enable_sm80_to_sm89INS1_16FlashAttnFwdSm80INS1_25CollectiveMainloopFwdSm80ILi8ELi1ELb0EN4cute5tupleIJNS5_1CILi128EEENS7_ILi48EEENS7_ILi256EEEEEELi256ENS_10bfloat16_tEfNS_4arch4Sm80ELb0ELb0ELb0ELb1ELb0ELb1ELb1ELb1EEENS1_21CollectiveEpilogueFwdINS6_IJS8_SA_S9_EEENS6_IJNS7_ILi1EEESI_SI_EEESC_SE_Li256ELb1ELb1ELb1ELb0EEENS1_36VarlenDynamicPersistentTileSchedulerILi128ELi48ELi256ELi256ELb1ELb1ELb0ELb0ELb1ELb1EEEEEEEEEvNT_6ParamsE)
        /*0048*/ 	.short	0x0210
        /*004a*/ 	.short	0x0438


	//----- nvinfo : EIATTR_SW_WAR
	.align		4
.L_260:
        /*004c*/ 	.byte	0x04, 0x36
        /*004e*/ 	.short	(.L_262 - .L_261)
.L_261:
        /*0050*/ 	.word	0x00000008
.L_262:


//--------------------- .nv.info._ZN7cutlass13device_kernelIN5flash19enable_sm80_to_sm89INS1_16FlashAttnFwdSm80INS1_25CollectiveMainloopFwdSm80ILi8ELi1ELb0EN4cute5tupleIJNS5_1CILi128EEENS7_ILi64EEENS7_ILi256EEEEEELi256ENS_10bfloat16_tEfNS_4arch4Sm80ELb0ELb1ELb0ELb0ELb0ELb0ELb1ELb1EEENS1_21CollectiveEpilogueFwdINS6_IJS8_SA_S9_EEENS6_IJNS7_ILi1EEESI_SI_EEESC_SE_Li256ELb0ELb1ELb1ELb0EEENS1_19SingleTileSchedulerILb0ELb1ELb1ELi128EEEEEEEEEvNT_6ParamsE --------------------------
	.section	.nv.info._ZN7cutlass13device_kernelIN5flash19enable_sm80_to_sm89INS1_16FlashAttnFwdSm80INS1_25CollectiveMainloopFwdSm80ILi8ELi1ELb0EN4cute5tupleIJNS5_1CILi128EEENS7_ILi64EEENS7_ILi256EEEEEELi256ENS_10bfloat16_tEfNS_4arch4Sm80ELb0ELb1ELb0ELb0ELb0ELb0ELb1ELb1EEENS1_21CollectiveEpilogueFwdINS6_IJS8_SA_S9_EEENS6_IJNS7_ILi1EEESI_SI_EEESC_SE_Li256ELb0ELb1ELb1ELb0EEENS1_19SingleTileSchedulerILb0ELb1ELb1ELi128EEEEEEEEEvNT_6ParamsE,"",@"SHT_CUDA_INFO"
	.sectionflags	@""
	.align	4


	//----- nvinfo : EIATTR_CUDA_API_VERSION
	.align		4
        /*0000*/ 	.byte	0x04, 0x37
        /*0002*/ 	.short	(.L_264 - .L_263)
.L_263:
        /*0004*/ 	.word	0x00000082


	//----- nvinfo : EIATTR_KPARAM_INFO
	.align		4
.L_264:
        /*0008*/ 	.byte	0x04, 0x17
        /*000a*/ 	.short	(.L_266 - .L_265)
.L_265:
        /*000c*/ 	.word	0x00000000
        /*0010*/ 	.short	0x0000
        /*0012*/ 	.short	0x0000
        /*0014*/ 	.byte	0x00, 0xf0, 0x61, 0x10


	//----- nvinfo : EIATTR_SPARSE_MMA_MASK
	.align		4
.L_266:
        /*0018*/ 	.byte	0x03, 0x50
        /*001a*/ 	.short	0x0000


	//----- nvinfo : EIATTR_MAXREG_COUNT
	.align		4
        /*001c*/ 	.byte	0x03, 0x1b
        /*001e*/ 	.short	0x00ff


	//----- nvinfo : EIATTR_MERCURY_ISA_VERSION
	.align		4
        /*0020*/ 	.byte	0x03, 0x5f
        /*0022*/ 	.short	0x0101


	//----- nvinfo : EIATTR_EXIT_INSTR_OFFSETS
	.align		4
        /*0024*/ 	.byte	0x04, 0x1c
        /*0026*/ 	.short	(.L_268 - .L_267)


	//   ....[0]....
.L_267:
        /*0028*/ 	.word	0x00000010


	//----- nvinfo : EIATTR_MAX_THREADS
	.align		4
.L_268:
        /*002c*/ 	.byte	0x04, 0x05
        /*002e*/ 	.short	(.L_270 - .L_269)
.L_269:
        /*0030*/ 	.word	0x00000100
        /*0034*/ 	.word	0x00000001
        /*0038*/ 	.word	0x00000001


	//----- nvinfo : EIATTR_CBANK_PARAM_SIZE
	.align		4
.L_270:
        /*003c*/ 	.byte	0x03, 0x19
        /*003e*/ 	.short	0x0418


	//----- nvinfo : EIATTR_PARAM_CBANK
	.align		4
        /*0040*/ 	.byte	0x04, 0x0a
        /*0042*/ 	.short	(.L_272 - .L_271)
	.align		4
.L_271:
        /*0044*/ 	.word	index@(.nv.constant0._ZN7cutlass13device_kernelIN5flash19enable_sm80_to_sm89INS1_16FlashAttnFwdSm80INS1_25CollectiveMainloopFwdSm80ILi8ELi1ELb0EN4cute5tupleIJNS5_1CILi128EEENS7_ILi64EEENS7_ILi256EEEEEELi256ENS_10bfloat16_tEfNS_4arch4Sm80ELb0ELb1ELb0ELb0ELb0ELb0ELb1ELb1EEENS1_21CollectiveEpilogueFwdINS6_IJS8_SA_S9_EEENS6_IJNS7_ILi1EEESI_SI_EEESC_SE_Li256ELb0ELb1ELb1ELb0EEENS1_19SingleTileSchedulerILb0ELb1ELb1ELi128EEEEEEEEEvNT_6ParamsE)
        /*0048*/ 	.short	0x0210
        /*004a*/ 	.short	0x0418


	//----- nvinfo : EIATTR_SW_WAR
	.align		4
.L_272:
        /*004c*/ 	.byte	0x04, 0x36
        /*004e*/ 	.short	(.L_274 - .L_273)
.L_273:
        /*0050*/ 	.word	0x00000008
.L_274:


//--------------------- .nv.info._ZN7cutlass13device_kernelIN5flash19enable_sm80_to_sm89INS1_16FlashAttnFwdSm80INS1_25CollectiveMainloopFwdSm80ILi8ELi1ELb0EN4cute5tupleIJNS5_1CILi128EEENS7_ILi64EEENS7_ILi256EEEEEELi256ENS_10bfloat16_tEfNS_4arch4Sm80ELb0ELb1ELb0ELb1ELb0ELb0ELb1ELb1EEENS1_21CollectiveEpilogueFwdINS6_IJS8_SA_S9_EEENS6_IJNS7_ILi1EEESI_SI_EEESC_SE_Li256ELb1ELb1ELb1ELb0EEENS1_36VarlenDynamicPersistentTileSchedulerILi128ELi64ELi256ELi256ELb1ELb1ELb0ELb1ELb0ELb1EEEEEEEEEvNT_6ParamsE --------------------------
	.section	.nv.info._ZN7cutlass13device_kernelIN5flash19enable_sm80_to_sm89INS1_16FlashAttnFwdSm80INS1_25CollectiveMainloopFwdSm80ILi8ELi1ELb0EN4cute5tupleIJNS5_1CILi128EEENS7_ILi64EEENS7_ILi256EEEEEELi256ENS_10bfloat16_tEfNS_4arch4Sm80ELb0ELb1ELb0ELb1ELb0ELb0ELb1ELb1EEENS1_21CollectiveEpilogueFwdINS6_IJS8_SA_S9_EEENS6_IJNS7_ILi1EEESI_SI_EEESC_SE_Li256ELb1ELb1ELb1ELb0EEENS1_36VarlenDynamicPersistentTileSchedulerILi128ELi64ELi256ELi256ELb1ELb1ELb0ELb1ELb0ELb1EEEEEEEEEvNT_6ParamsE,"",@"SHT_CUDA_INFO"
	.sectionflags	@""
	.align	4


	//----- nvinfo : EIATTR_CUDA_API_VERSION
	.align		4
        /*0000*/ 	.byte	0x04, 0x37
        /*0002*/ 	.short	(.L_276 - .L_275)
.L_275:
        /*0004*/ 	.word	0x00000082


	//----- nvinfo : EIATTR_KPARAM_INFO
	.align		4
.L_276:
        /*0008*/ 	.byte	0x04, 0x17
        /*000a*/ 	.short	(.L_278 - .L_277)
.L_277:
        /*000c*/ 	.word	0x00000000
        /*0010*/ 	.short	0x0000
        /*0012*/ 	.short	0x0000
        /*0014*/ 	.byte	0x00, 0xf0, 0xe1, 0x10


	//----- nvinfo : EIATTR_SPARSE_MMA_MASK
	.align		4
.L_278:
        /*0018*/ 	.byte	0x03, 0x50
        /*001a*/ 	.short	0x0000


	//----- nvinfo : EIATTR_MAXREG_COUNT
	.align		4
        /*001c*/ 	.byte	0x03, 0x1b
        /*001e*/ 	.short	0x00ff


	//----- nvinfo : EIATTR_MERCURY_ISA_VERSION
	.align		4
        /*0020*/ 	.byte	0x03, 0x5f
        /*0022*/ 	.short	0x0101


	//----- nvinfo : EIATTR_EXIT_INSTR_OFFSETS
	.align		4
        /*0024*/ 	.byte	0x04, 0x1c
        /*0026*/ 	.short	(.L_280 - .L_279)


	//   ....[0]....
.L_279:
        /*0028*/ 	.word	0x00000010


	//----- nvinfo : EIATTR_MAX_THREADS
	.align		4
.L_280:
        /*002c*/ 	.byte	0x04, 0x05
        /*002e*/ 	.short	(.L_282 - .L_281)
.L_281:
        /*0030*/ 	.word	0x00000100
        /*0034*/ 	.word	0x00000001
        /*0038*/ 	.word	0x00000001


	//----- nvinfo : EIATTR_CBANK_PARAM_SIZE
	.align		4
.L_282:
        /*003c*/ 	.byte	0x03, 0x19
        /*003e*/ 	.short	0x0438


	//----- nvinfo : EIATTR_PARAM_CBANK
	.align		4
        /*0040*/ 	.byte	0x04, 0x0a
        /*0042*/ 	.short	(.L_284 - .L_283)
	.align		4
.L_283:
        /*0044*/ 	.word	index@(.nv.constant0._ZN7cutlass13device_kernelIN5flash19enable_sm80_to_sm89INS1_16FlashAttnFwdSm80INS1_25CollectiveMainloopFwdSm80ILi8ELi1ELb0EN4cute5tupleIJNS5_1CILi128EEENS7_ILi64EEENS7_ILi256EEEEEELi256ENS_10bfloat16_tEfNS_4arch4Sm80ELb0ELb1ELb0ELb1ELb0ELb0ELb1ELb1EEENS1_21CollectiveEpilogueFwdINS6_IJS8_SA_S9_EEENS6_IJNS7_ILi1EEESI_SI_EEESC_SE_Li256ELb1ELb1ELb1ELb0EEENS1_36VarlenDynamicPersistentTileSchedulerILi128ELi64ELi256ELi256ELb1ELb1ELb0ELb1ELb0ELb1EEEEEEEEEvNT_6ParamsE)
        /*0048*/ 	.short	0x0210
        /*004a*/ 	.short	0x0438


	//----- nvinfo : EIATTR_SW_WAR
	.align		4
.L_284:
        /*004c*/ 	.byte	0x04, 0x36
        /*004e*/ 	.short	(.L_286 - .L_285)
.L_285:
        /*0050*/ 	.word	0x00000008
.L_286:


//--------------------- .nv.info._ZN7cutlass13device_kernelIN5flash19enable_sm80_to_sm89INS1_16FlashAttnFwdSm80INS1_25CollectiveMainloopFwdSm80ILi8ELi1ELb0EN4cute5tupleIJNS5_1CILi128EEENS7_ILi48EEENS7_ILi256EEEEEELi256ENS_10bfloat16_tEfNS_4arch4Sm80ELb0ELb1ELb0ELb1ELb0ELb1ELb1ELb1EEENS1_21CollectiveEpilogueFwdINS6_IJS8_SA_S9_EEENS6_IJNS7_ILi1EEESI_SI_EEESC_SE_Li256ELb1ELb1ELb1ELb0EEENS1_36VarlenDynamicPersistentTileSchedulerILi128ELi48ELi256ELi256ELb1ELb1ELb0ELb1ELb0ELb1EEEEEEEEEvNT_6ParamsE --------------------------
	.section	.nv.info._ZN7cutlass13device_kernelIN5flash19enable_sm80_to_sm89INS1_16FlashAttnFwdSm80INS1_25CollectiveMainloopFwdSm80ILi8ELi1ELb0EN4cute5tupleIJNS5_1CILi128EEENS7_ILi48EEENS7_ILi256EEEEEELi256ENS_10bfloat16_tEfNS_4arch4Sm80ELb0ELb1ELb0ELb1ELb0ELb1ELb1ELb1EEENS1_21CollectiveEpilogueFwdINS6_IJS8_SA_S9_EEENS6_IJNS7_ILi1EEESI_SI_EEESC_SE_Li256ELb1ELb1ELb1ELb0EEENS1_36VarlenDynamicPersistentTileSchedulerILi128ELi48ELi256ELi256ELb1ELb1ELb0ELb1ELb0ELb1EEEEEEEEEvNT_6ParamsE,"",@"SHT_CUDA_INFO"
	.sectionflags	@""
	.align	4


	//----- nvinfo : EIATTR_CUDA_API_VERSION
	.align		4
        /*0000*/ 	.byte	0x04, 0x37
        /*0002*/ 	.short	(.L_288 - .L_287)
.L_287:
        /*0004*/ 	.word	0x00000082


	//----- nvinfo : EIATTR_KPARAM_INFO
	.align		4
.L_288:
        /*0008*/ 	.byte	0x04, 0x17
        /*000a*/ 	.short	(.L_290 - .L_289)
.L_289:
        /*000c*/ 	.word	0x00000000
        /*0010*/ 	.short	0x0000
        /*0012*/ 	.short	0x0000
        /*0014*/ 	.byte	0x00, 0xf0, 0xe1, 0x10


	//----- nvinfo : EIATTR_SPARSE_MMA_MASK
	.align		4
.L_290:
        /*0018*/ 	.byte	0x03, 0x50
        /*001a*/ 	.short	0x0000


	//----- nvinfo : EIATTR_MAXREG_COUNT
	.align		4
        /*001c*/ 	.byte	0x03, 0x1b
        /*001e*/ 	.short	0x00ff


	//----- nvinfo : EIATTR_MERCURY_ISA_VERSION
	.align		4
        /*0020*/ 	.byte	0x03, 0x5f
        /*0022*/ 	.short	0x0101


	//----- nvinfo : EIATTR_EXIT_INSTR_OFFSETS
	.align		4
        /*0024*/ 	.byte	0x04, 0x1c
        /*0026*/ 	.short	(.L_292 - .L_291)


	//   ....[0]....
.L_291:
        /*0028*/ 	.word	0x00000010


	//----- nvinfo : EIATTR_MAX_THREADS
	.align		4
.L_292:
        /*002c*/ 	.byte	0x04, 0x05
        /*002e*/ 	.short	(.L_294 - .L_293)
.L_293:
        /*0030*/ 	.word	0x00000100
        /*0034*/ 	.word	0x00000001
        /*0038*/ 	.word	0x00000001


	//----- nvinfo : EIATTR_CBANK_PARAM_SIZE
	.align		4
.L_294:
        /*003c*/ 	.byte	0x03, 0x19
        /*003e*/ 	.short	0x0438


	//----- nvinfo : EIATTR_PARAM_CBANK
	.align		4
        /*0040*/ 	.byte	0x04, 0x0a
        /*0042*/ 	.short	(.L_296 - .L_295)
	.align		4
.L_295:
        /*0044*/ 	.word	index@(.nv.constant0._ZN7cutlass13device_kernelIN5flash19enable_sm80_to_sm89INS1_16FlashAttnFwdSm80INS1_25CollectiveMainloopFwdSm80ILi8ELi1ELb0EN4cute5tupleIJNS5_1CILi128EEENS7_ILi48EEENS7_ILi256EEEEEELi256ENS_10bfloat16_tEfNS_4arch4Sm80ELb0ELb1ELb0ELb1ELb0ELb1ELb1ELb1EEENS1_21CollectiveEpilogueFwdINS6_IJS8_SA_S9_EEENS6_IJNS7_ILi1EEESI_SI_EEESC_SE_Li256ELb1ELb1ELb1ELb0EEENS1_36VarlenDynamicPersistentTileSchedulerILi128ELi48ELi256ELi256ELb1ELb1ELb0ELb1ELb0ELb1EEEEEEEEEvNT_6ParamsE)
        /*0048*/ 	.short	0x0210
        /*004a*/ 	.short	0x0438


	//----- nvinfo : EIATTR_SW_WAR
	.align		4
.L_296:
        /*004c*/ 	.byte	0x04, 0x36
        /*004e*/ 	.short	(.L_298 - .L_297)
.L_297:
        /*0050*/ 	.word	0x00000008
.L_298:


//--------------------- .nv.info._ZN7cutlass13device_kernelIN5flash19enable_sm80_to_sm89INS1_16FlashAttnFwdSm80INS1_25CollectiveMainloopFwdSm80ILi8ELi1ELb0EN4cute5tupleIJNS5_1CILi128EEENS7_ILi96EEENS7_ILi256EEEEEELi256ENS_10bfloat16_tEfNS_4arch4Sm80ELb1ELb0ELb0ELb0ELb0ELb0ELb1ELb1EEENS1_21CollectiveEpilogueFwdINS6_IJS8_SA_S9_EEENS6_IJNS7_ILi1EEESI_SI_EEESC_SE_Li256ELb0ELb1ELb1ELb0EEENS1_30DynamicPersistentTileSchedulerILi256ELi256ELb1ELb1ELb0EEEEEEEEEvNT_6ParamsE --------------------------
	.section	.nv.info._ZN7cutlass13device_kernelIN5flash19enable_sm80_to_sm89INS1_16FlashAttnFwdSm80INS1_25CollectiveMainloopFwdSm80ILi8ELi1ELb0EN4cute5tupleIJNS5_1CILi128EEENS7_ILi96EEENS7_ILi256EEEEEELi256ENS_10bfloat16_tEfNS_4arch4Sm80ELb1ELb0ELb0ELb0ELb0ELb0ELb1ELb1EEENS1_21CollectiveEpilogueFwdINS6_IJS8_SA_S9_EEENS6_IJNS7_ILi1EEESI_SI_EEESC_SE_Li256ELb0ELb1ELb1ELb0EEENS1_30DynamicPersistentTileSchedulerILi256ELi256ELb1ELb1ELb0EEEEEEEEEvNT_6ParamsE,"",@"SHT_CUDA_INFO"
	.sectionflags	@""
	.align	4


	//----- nvinfo : EIATTR_CUDA_API_VERSION
	.align		4
        /*0000*/ 	.byte	0x04, 0x37
        /*0002*/ 	.short	(.L_300 - .L_299)
.L_299:
        /*0004*/ 	.word	0x00000082


	//----- nvinfo : EIATTR_KPARAM_INFO
	.align		4
.L_300:
        /*0008*/ 	.byte	0x04, 0x17
        /*000a*/ 	.short	(.L_302 - .L_301)
.L_301:
        /*000c*/ 	.word	0x00000000
        /*0010*/ 	.short	0x0000
        /*0012*/ 	.short	0x0000
        /*0014*/ 	.byte	0x00, 0xf0, 0xa1, 0x10


	//----- nvinfo : EIATTR_SPARSE_MMA_MASK
	.align		4
.L_302:
        /*0018*/ 	.byte	0x03, 0x50
        /*001a*/ 	.short	0x0000


	//----- nvinfo : EIATTR_MAXREG_COUNT
	.align		4
        /*001c*/ 	.byte	0x03, 0x1b
        /*001e*/ 	.short	0x00ff


	//----- nvinfo : EIATTR_MERCURY_ISA_VERSION
	.align		4
        /*0020*/ 	.byte	0x03, 0x5f
        /*0022*/ 	.short	0x0101


	//----- nvinfo : EIATTR_EXIT_INSTR_OFFSETS
	.align		4
        /*0024*/ 	.byte	0x04, 0x1c
        /*0026*/ 	.short	(.L_304 - .L_303)


	//   ....[0]....
.L_303:
        /*0028*/ 	.word	0x00000010


	//----- nvinfo : EIATTR_MAX_THREADS
	.align		4
.L_304:
        /*002c*/ 	.byte	0x04, 0x05
        /*002e*/ 	.short	(.L_306 - .L_305)
.L_305:
        /*0030*/ 	.word	0x00000100
        /*0034*/ 	.word	0x00000001
        /*0038*/ 	.word	0x00000001


	//----- nvinfo : EIATTR_CBANK_PARAM_SIZE
	.align		4
.L_306:
        /*003c*/ 	.byte	0x03, 0x19
        /*003e*/ 	.short	0x0428


	//----- nvinfo : EIATTR_PARAM_CBANK
	.align		4
        /*0040*/ 	.byte	0x04, 0x0a
        /*0042*/ 	.short	(.L_308 - .L_307)
	.align		4
.L_307:
        /*0044*/ 	.word	index@(.nv.constant0._ZN7cutlass13device_kernelIN5flash19enable_sm80_to_sm89INS1_16FlashAttnFwdSm80INS1_25CollectiveMainloopFwdSm80ILi8ELi1ELb0EN4cute5tupleIJNS5_1CILi128EEENS7_ILi96EEENS7_ILi256EEEEEELi256ENS_10bfloat16_tEfNS_4arch4Sm80ELb1ELb0ELb0ELb0ELb0ELb0ELb1ELb1EEENS1_21CollectiveEpilogueFwdINS6_IJS8_SA_S9_EEENS6_IJNS7_ILi1EEESI_SI_EEESC_SE_Li256ELb0ELb1ELb1ELb0EEENS1_30DynamicPersistentTileSchedulerILi256ELi256ELb1ELb1ELb0EEEEEEEEEvNT_6ParamsE)
        /*0048*/ 	.short	0x0210
        /*004a*/ 	.short	0x0428


	//----- nvinfo : EIATTR_SW_WAR
	.align		4
.L_308:
        /*004c*/ 	.byte	0x04, 0x36
        /*004e*/ 	.short	(.L_310 - .L_309)
.L_309:
        /*0050*/ 	.word	0x00000008
.L_310:


//--------------------- .nv.info._ZN7cutlass13device_kernelIN5flash19enable_sm80_to_sm89INS1_16FlashAttnFwdSm80INS1_25CollectiveMainloopFwdSm80ILi8ELi1ELb0EN4cute5tupleIJNS5_1CILi128EEENS7_ILi64EEENS7_ILi256EEEEEELi256ENS_10bfloat16_tEfNS_4arch4Sm80ELb1ELb0ELb0ELb1ELb0ELb0ELb1ELb1EEENS1_21CollectiveEpilogueFwdINS6_IJS8_SA_S9_EEENS6_IJNS7_ILi1EEESI_SI_EEESC_SE_Li256ELb1ELb1ELb1ELb0EEENS1_36VarlenDynamicPersistentTileSchedulerILi128ELi64ELi256ELi256ELb1ELb1ELb0ELb1ELb1ELb1EEEEEEEEEvNT_6ParamsE --------------------------
	.section	.nv.info._ZN7cutlass13device_kernelIN5flash19enable_sm80_to_sm89INS1_16FlashAttnFwdSm80INS1_25CollectiveMainloopFwdSm80ILi8ELi1ELb0EN4cute5tupleIJNS5_1CILi128EEENS7_ILi64EEENS7_ILi256EEEEEELi256ENS_10bfloat16_tEfNS_4arch4Sm80ELb1ELb0ELb0ELb1ELb0ELb0ELb1ELb1EEENS1_21CollectiveEpilogueFwdINS6_IJS8_SA_S9_EEENS6_IJNS7_ILi1EEESI_SI_EEESC_SE_Li256ELb1ELb1ELb1ELb0EEENS1_36VarlenDynamicPersistentTileSchedulerILi128ELi64ELi256ELi256ELb1ELb1ELb0ELb1ELb1ELb1EEEEEEEEEvNT_6ParamsE,"",@"SHT_CUDA_INFO"
	.sectionflags	@""
	.align	4


	//----- nvinfo : EIATTR_CUDA_API_VERSION
	.align		4
        /*0000*/ 	.byte	0x04, 0x37
        /*0002*/ 	.short	(.L_312 - .L_311)
.L_311:
        /*0004*/ 	.word	0x00000082


	//----- nvinfo : EIATTR_KPARAM_INFO
	.align		4
.L_312:
        /*0008*/ 	.byte	0x04, 0x17
        /*000a*/ 	.short	(.L_314 - .L_313)
.L_313:
        /*000c*/ 	.word	0x00000000
        /*0010*/ 	.short	0x0000
        /*0012*/ 	.short	0x0000
        /*0014*/ 	.byte	0x00, 0xf0, 0xe1, 0x10


	//----- nvinfo : EIATTR_SPARSE_MMA_MASK
	.align		4
.L_314:
        /*0018*/ 	.byte	0x03, 0x50
        /*001a*/ 	.short	0x0000


	//----- nvinfo : EIATTR_MAXREG_COUNT
	.align		4
        /*001c*/ 	.byte	0x03, 0x1b
        /*001e*/ 	.short	0x00ff


	//----- nvinfo : EIATTR_MERCURY_ISA_VERSION
	.align		4
        /*0020*/ 	.byte	0x03, 0x5f
        /*0022*/ 	.short	0x0101


	//----- nvinfo : EIATTR_EXIT_INSTR_OFFSETS
	.align		4
        /*0024*/ 	.byte	0x04, 0x1c
        /*0026*/ 	.short	(.L_316 - .L_315)


	//   ....[0]....
.L_315:
        /*0028*/ 	.word	0x00000010


	//----- nvinfo : EIATTR_MAX_THREADS
	.align		4
.L_316:
        /*002c*/ 	.byte	0x04, 0x05
        /*002e*/ 	.short	(.L_318 - .L_317)
.L_317:
        /*0030*/ 	.word	0x00000100
        /*0034*/ 	.word	0x00000001
        /*0038*/ 	.word	0x00000001


	//----- nvinfo : EIATTR_CBANK_PARAM_SIZE
	.align		4
.L_318:
        /*003c*/ 	.byte	0x03, 0x19
        /*003e*/ 	.short	0x0438


	//----- nvinfo : EIATTR_PARAM_CBANK
	.align		4
        /*0040*/ 	.byte	0x04, 0x0a
        /*0042*/ 	.short	(.L_320 - .L_319)
	.align		4
.L_319:
        /*0044*/ 	.word	index@(.nv.constant0._ZN7cutlass13device_kernelIN5flash19enable_sm80_to_sm89INS1_16FlashAttnFwdSm80INS1_25CollectiveMainloopFwdSm80ILi8ELi1ELb0EN4cute5tupleIJNS5_1CILi128EEENS7_ILi64EEENS7_ILi256EEEEEELi256ENS_10bfloat16_tEfNS_4arch4Sm80ELb1ELb0ELb0ELb1ELb0ELb0ELb1ELb1EEENS1_21CollectiveEpilogueFwdINS6_IJS8_SA_S9_EEENS6_IJNS7_ILi1EEESI_SI_EEESC_SE_Li256ELb1ELb1ELb1ELb0EEENS1_36VarlenDynamicPersistentTileSchedulerILi128ELi64ELi256ELi256ELb1ELb1ELb0ELb1ELb1ELb1EEEEEEEEEvNT_6ParamsE)
        /*0048*/ 	.short	0x0210
        /*004a*/ 	.short	0x0438


	//----- nvinfo : EIATTR_SW_WAR
	.align		4
.L_320:
        /*004c*/ 	.byte	0x04, 0x36
        /*004e*/ 	.short	(.L_322 - .L_321)
.L_321:
        /*0050*/ 	.word	0x00000008
.L_322:


//--------------------- .nv.info._ZN7cutlass13device_kernelIN5flash19enable_sm80_to_sm89INS1_16FlashAttnFwdSm80INS1_25CollectiveMainloopFwdSm80ILi8ELi1ELb0EN4cute5tupleIJNS5_1CILi128EEENS7_ILi48EEENS7_ILi256EEEEEELi256ENS_10bfloat16_tEfNS_4arch4Sm80ELb1ELb0ELb0ELb1ELb0ELb1ELb1ELb1EEENS1_21CollectiveEpilogueFwdINS6_IJS8_SA_S9_EEENS6_IJNS7_ILi1EEESI_SI_EEESC_SE_Li256ELb1ELb1ELb1ELb0EEENS1_36VarlenDynamicPersistentTileSchedulerILi128ELi48ELi256ELi256ELb1ELb1ELb0ELb1ELb1ELb1EEEEEEEEEvNT_6ParamsE --------------------------
	.section	.nv.info._ZN7cutlass13device_kernelIN5flash19enable_sm80_to_sm89INS1_16FlashAttnFwdSm80INS1_25CollectiveMainloopFwdSm80ILi8ELi1ELb0EN4cute5tupleIJNS5_1CILi128EEENS7_ILi48EEENS7_ILi256EEEEEELi256ENS_10bfloat16_tEfNS_4arch4Sm80ELb1ELb0ELb0ELb1ELb0ELb1ELb1ELb1EEENS1_21CollectiveEpilogueFwdINS6_IJS8_SA_S9_EEENS6_IJNS7_ILi1EEESI_SI_EEESC_SE_Li256ELb1ELb1ELb1ELb0EEENS1_36VarlenDynamicPersistentTileSchedulerILi128ELi48ELi256ELi256ELb1ELb1ELb0ELb1ELb1ELb1EEEEEEEEEvNT_6ParamsE,"",@"SHT_CUDA_INFO"
	.sectionflags	@""
	.align	4


	//----- nvinfo : EIATTR_CUDA_API_VERSION
	.align		4
        /*0000*/ 	.byte	0x04, 0x37
        /*0002*/ 	.short	(.L_324 - .L_323)
.L_323:
        /*0004*/ 	.word	0x00000082


	//----- nvinfo : EIATTR_KPARAM_INFO
	.align		4
.L_324:
        /*0008*/ 	.byte	0x04, 0x17
        /*000a*/ 	.short	(.L_326 - .L_325)
.L_325:
        /*000c*/ 	.word	0x00000000
        /*0010*/ 	.short	0x0000
        /*0012*/ 	.short	0x0000
        /*0014*/ 	.byte	0x00, 0xf0, 0xe1, 0x10


	//----- nvinfo : EIATTR_SPARSE_MMA_MASK
	.align		4
.L_326:
        /*0018*/ 	.byte	0x03, 0x50
        /*001a*/ 	.short	0x0000


	//----- nvinfo : EIATTR_MAXREG_COUNT
	.align		4
        /*001c*/ 	.byte	0x03, 0x1b
        /*001e*/ 	.short	0x00ff


	//----- nvinfo : EIATTR_MERCURY_ISA_VERSION
	.align		4
        /*0020*/ 	.byte	0x03, 0x5f
        /*0022*/ 	.short	0x0101


	//----- nvinfo : EIATTR_EXIT_INSTR_OFFSETS
	.align		4
        /*0024*/ 	.byte	0x04, 0x1c
        /*0026*/ 	.short	(.L_328 - .L_327)


	//   ....[0]....
.L_327:
        /*0028*/ 	.word	0x00000010


	//----- nvinfo : EIATTR_MAX_THREADS
	.align		4
.L_328:
        /*002c*/ 	.byte	0x04, 0x05
        /*002e*/ 	.short	(.L_330 - .L_329)
.L_329:
        /*0030*/ 	.word	0x00000100
        /*0034*/ 	.word	0x00000001
        /*0038*/ 	.word	0x00000001


	//----- nvinfo : EIATTR_CBANK_PARAM_SIZE
	.align		4
.L_330:
        /*003c*/ 	.byte	0x03, 0x19
        /*003e*/ 	.short	0x0438


	//----- nvinfo : EIATTR_PARAM_CBANK
	.align		4
        /*0040*/ 	.byte	0x04, 0x0a
        /*0042*/ 	.short	(.L_332 - .L_331)
	.align		4
.L_331:
        /*0044*/ 	.word	index@(.nv.constant0._ZN7cutlass13device_kernelIN5flash19enable_sm80_to_sm89INS1_16FlashAttnFwdSm80INS1_25CollectiveMainloopFwdSm80ILi8ELi1ELb0EN4cute5tupleIJNS5_1CILi128EEENS7_ILi48EEENS7_ILi256EEEEEELi256ENS_10bfloat16_tEfNS_4arch4Sm80ELb1ELb0ELb0ELb1ELb0ELb1ELb1ELb1EEENS1_21CollectiveEpilogueFwdINS6_IJS8_SA_S9_EEENS6_IJNS7_ILi1EEESI_SI_EEESC_SE_Li256ELb1ELb1ELb1ELb0EEENS1_36VarlenDynamicPersistentTileSchedulerILi128ELi48ELi256ELi256ELb1ELb1ELb0ELb1ELb1ELb1EEEEEEEEEvNT_6ParamsE)
        /*0048*/ 	.short	0x0210
        /*004a*/ 	.short	0x0438


	//----- nvinfo : EIATTR_SW_WAR
	.align		4
.L_332:
        /*004c*/ 	.byte	0x04, 0x36
        /*004e*/ 	.short	(.L_334 - .L_333)
.L_333:
        /*0050*/ 	.word	0x00000008
.L_334:


//--------------------- .nv.callgraph             --------------------------
	.section	.nv.callgraph,"",@"SHT_CUDA_CALLGRAPH"
	.align	4
	.sectionentsize	8
	.align		4
        /*0000*/ 	.word	0x00000000
	.align		4
        /*0004*/ 	.word	0xffffffff
	.align		4
        /*0008*/ 	.word	0x00000000
	.align		4
        /*000c*/ 	.word	0xfffffffe
	.align		4
        /*0010*/ 	.word	0x00000000
	.align		4
        /*0014*/ 	.word	0xfffffffd
	.align		4
        /*0018*/ 	.word	0x00000000
	.align		4
        /*001c*/ 	.word	0xfffffffc


//--------------------- .nv.constant4             --------------------------
	.section	.nv.constant4,"a",@progbits
	.align	8
	.align		8
.nv.constant4:
        /*0000*/ 	.dword	_ZN72_INTERNAL_454a5f94_36_flash_fwd_hdim256_bf16_split_sm80_cu_b81ac279_32614cuda3std3__45__cpo5beginE
	.align		8
        /*0008*/ 	.dword	_ZN72_INTERNAL_454a5f94_36_flash_fwd_hdim256_bf16_split_sm80_cu_b81ac279_32614cuda3std3__45__cpo3endE
	.align		8
        /*0010*/ 	.dword	_ZN72_INTERNAL_454a5f94_36_flash_fwd_hdim256_bf16_split_sm80_cu_b81ac279_32614cuda3std3__45__cpo6cbeginE
	.align		8
        /*0018*/ 	.dword	_ZN72_INTERNAL_454a5f94_36_flash_fwd_hdim256_bf16_split_sm80_cu_b81ac279_32614cuda3std3__45__cpo4cendE
	.align		8
        /*0020*/ 	.dword	_ZN72_INTERNAL_454a5f94_36_flash_fwd_hdim256_bf16_split_sm80_cu_b81ac279_32614cuda3std3__474_GLOBAL__N__454a5f94_36_flash_fwd_hdim256_bf16_split_sm80_cu_b81ac279_32616ignoreE
	.align		8
        /*0028*/ 	.dword	_ZN72_INTERNAL_454a5f94_36_flash_fwd_hdim256_bf16_split_sm80_cu_b81ac279_32614cuda3std3__419piecewise_constructE
	.align		8
        /*0030*/ 	.dword	_ZN72_INTERNAL_454a5f94_36_flash_fwd_hdim256_bf16_split_sm80_cu_b81ac279_32614cuda3std3__48in_placeE
	.align		8
        /*0038*/ 	.dword	_ZN72_INTERNAL_454a5f94_36_flash_fwd_hdim256_bf16_split_sm80_cu_b81ac279_32614cuda3std6ranges3__45__cpo4swapE
	.align		8
        /*0040*/ 	.dword	_ZN72_INTERNAL_454a5f94_36_flash_fwd_hdim256_bf16_split_sm80_cu_b81ac279_32614cuda3std6ranges3__45__cpo9iter_moveE
	.align		8
        /*0048*/ 	.dword	_ZN72_INTERNAL_454a5f94_36_flash_fwd_hdim256_bf16_split_sm80_cu_b81ac279_32614cute7productE
	.align		8
        /*0050*/ 	.dword	_ZN72_INTERNAL_454a5f94_36_flash_fwd_hdim256_bf16_split_sm80_cu_b81ac279_32614cute1_E


//--------------------- .text._ZN7cutlass13device_kernelIN5flash19enable_sm80_to_sm89INS1_16FlashAttnFwdSm80INS1_25CollectiveMainloopFwdSm80ILi8ELi1ELb1EN4cute5tupleIJNS5_1CILi128EEENS7_ILi64EEENS7_ILi256EEEEEELi256ENS_10bfloat16_tEfNS_4arch4Sm80ELb0ELb0ELb0ELb0ELb0ELb0ELb1ELb1EEENS1_21CollectiveEpilogueFwdINS6_IJS8_SA_S9_EEENS6_IJNS7_ILi1EEESI_SI_EEESC_SE_Li256ELb0ELb1ELb1ELb0EEENS1_19SingleTileSchedulerILb0ELb1ELb1ELi128EEEEEEEEEvNT_6ParamsE --------------------------
	.section	.text._ZN7cutlass13device_kernelIN5flash19enable_sm80_to_sm89INS1_16FlashAttnFwdSm80INS1_25CollectiveMainloopFwdSm80ILi8ELi1ELb1EN4cute5tupleIJNS5_1CILi128EEENS7_ILi64EEENS7_ILi256EEEEEELi256ENS_10bfloat16_tEfNS_4arch4Sm80ELb0ELb0ELb0ELb0ELb0ELb0ELb1ELb1EEENS1_21CollectiveEpilogueFwdINS6_IJS8_SA_S9_EEENS6_IJNS7_ILi1EEESI_SI_EEESC_SE_Li256ELb0ELb1ELb1ELb0EEENS1_19SingleTileSchedulerILb0ELb1ELb1ELi128EEEEEEEEEvNT_6ParamsE,"ax",@progbits
	.align	128
.text._ZN7cutlass13device_kernelIN5flash19enable_sm80_to_sm89INS1_16FlashAttnFwdSm80INS1_25CollectiveMainloopFwdSm80ILi8ELi1ELb1EN4cute5tupleIJNS5_1CILi128EEENS7_ILi64EEENS7_ILi256EEEEEELi256ENS_10bfloat16_tEfNS_4arch4Sm80ELb0ELb0ELb0ELb0ELb0ELb0ELb1ELb1EEENS1_21CollectiveEpilogueFwdINS6_IJS8_SA_S9_EEENS6_IJNS7_ILi1EEESI_SI_EEESC_SE_Li256ELb0ELb1ELb1ELb0EEENS1_19SingleTileSchedulerILb0ELb1ELb1ELi128EEEEEEEEEvNT_6ParamsE:
        .type           _ZN7cutlass13device_kernelIN5flash19enable_sm80_to_sm89INS1_16FlashAttnFwdSm80INS1_25CollectiveMainloopFwdSm80ILi8ELi1ELb1EN4cute5tupleIJNS5_1CILi128EEENS7_ILi64EEENS7_ILi256EEEEEELi256ENS_10bfloat16_tEfNS_4arch4Sm80ELb0ELb0ELb0ELb0ELb0ELb0ELb1ELb1EEENS1_21CollectiveEpilogueFwdINS6_IJS8_SA_S9_EEENS6_IJNS7_ILi1EEESI_SI_EEESC_SE_Li256ELb0ELb1ELb1ELb0EEENS1_19SingleTileSchedulerILb0ELb1ELb1ELi128EEEEEEEEEvNT_6ParamsE,@function
        .size           _ZN7cutlass13device_kernelIN5flash19enable_sm80_to_sm89INS1_16FlashAttnFwdSm80INS1_25CollectiveMainloopFwdSm80ILi8ELi1ELb1EN4cute5tupleIJNS5_1CILi128EEENS7_ILi64EEENS7_ILi256EEEEEELi256ENS_10bfloat16_tEfNS_4arch4Sm80ELb0ELb0ELb0ELb0ELb0ELb0ELb1ELb1EEENS1_21CollectiveEpilogueFwdINS6_IJS8_SA_S9_EEENS6_IJNS7_ILi1EEESI_SI_EEESC_SE_Li256ELb0ELb1ELb1ELb0EEENS1_19SingleTileSchedulerILb0ELb1ELb1ELi128EEEEEEEEEvNT_6ParamsE,(.L_x_18 - _ZN7cutlass13device_kernelIN5flash19enable_sm80_to_sm89INS1_16FlashAttnFwdSm80INS1_25CollectiveMainloopFwdSm80ILi8ELi1ELb1EN4cute5tupleIJNS5_1CILi128EEENS7_ILi64EEENS7_ILi256EEEEEELi256ENS_10bfloat16_tEfNS_4arch4Sm80ELb0ELb0ELb0ELb0ELb0ELb0ELb1ELb1EEENS1_21CollectiveEpilogueFwdINS6_IJS8_SA_S9_EEENS6_IJNS7_ILi1EEESI_SI_EEESC_SE_Li256ELb0ELb1ELb1ELb0EEENS1_19SingleTileSchedulerILb0ELb1ELb1ELi128EEEEEEEEEvNT_6ParamsE)
        .other          _ZN7cutlass13device_kernelIN5flash19enable_sm80_to_sm89INS1_16FlashAttnFwdSm80INS1_25CollectiveMainloopFwdSm80ILi8ELi1ELb1EN4cute5tupleIJNS5_1CILi128EEENS7_ILi64EEENS7_ILi256EEEEEELi256ENS_10bfloat16_tEfNS_4arch4Sm80ELb0ELb0ELb0ELb0ELb0ELb0ELb1ELb1EEENS1_21CollectiveEpilogueFwdINS6_IJS8_SA_S9_EEENS6_IJNS7_ILi1EEESI_SI_EEESC_SE_Li256ELb0ELb1ELb1ELb0EEENS1_19SingleTileSchedulerILb0ELb1ELb1ELi128EEEEEEEEEvNT_6ParamsE,@"STO_CUDA_ENTRY STV_DEFAULT"
_ZN7cutlass13device_kernelIN5flash19enable_sm80_to_sm89INS1_16FlashAttnFwdSm80INS1_25CollectiveMainloopFwdSm80ILi8ELi1ELb1EN4cute5tupleIJNS5_1CILi128EEENS7_ILi64EEENS7_ILi256EEEEEELi256ENS_10bfloat16_tEfNS_4arch4Sm80ELb0ELb0ELb0ELb0ELb0ELb0ELb1ELb1EEENS1_21CollectiveEpilogueFwdINS6_IJS8_SA_S9_EEENS6_IJNS7_ILi1EEESI_SI_EEESC_SE_Li256ELb0ELb1ELb1ELb0EEENS1_19SingleTileSchedulerILb0ELb1ELb1ELi128EEEEEEEEEvNT_6ParamsE:
[----:B------:R-:W-:Y:S01]  /*0000*/  LDC R1, c[0x0][0x28] ;  /* 0x00000a00ff017b82 */ /* 0x000fe20000000800 */
[----:B------:R-:W-:Y:S05]  /*0010*/  EXIT ;  /* 0x000000000000794d */ /* 0x000fea0003800000 */
.L_x_0:
[----:B------:R-:W-:-:S00]  /*0020*/  BRA `(.L_x_0) ;  /* 0xfffffffc00fc7947 */ /* 0x000fc0000383ffff */
[----:B------:R-:W-:-:S00]  /*0030*/  NOP ;  /* 0x0000000000007918 */ /* 0x000fc00000000000 */
        /* <DEDUP_REMOVED lines=12> */
.L_x_18:


//--------------------- .text._ZN7cutlass13device_kernelIN5flash19enable_sm80_to_sm89INS1_16FlashAttnFwdSm80INS1_25CollectiveMainloopFwdSm80ILi8ELi1ELb1EN4cute5tupleIJNS5_1CILi128EEENS7_ILi48EEENS7_ILi256EEEEEELi256ENS_10bfloat16_tEfNS_4arch4Sm80ELb0ELb0ELb0ELb1ELb0ELb0ELb1ELb1EEENS1_21CollectiveEpilogueFwdINS6_IJS8_SA_S9_EEENS6_IJNS7_ILi1EEESI_SI_EEESC_SE_Li256ELb1ELb1ELb1ELb0EEENS1_36VarlenDynamicPersistentTileSchedulerILi128ELi48ELi256ELi256ELb1ELb1ELb0ELb0ELb1ELb1EEEEEEEEEvNT_6ParamsE --------------------------
	.section	.text._ZN7cutlass13device_kernelIN5flash19enable_sm80_to_sm89INS1_16FlashAttnFwdSm80INS1_25CollectiveMainloopFwdSm80ILi8ELi1ELb1EN4cute5tupleIJNS5_1CILi128EEENS7_ILi48EEENS7_ILi256EEEEEELi256ENS_10bfloat16_tEfNS_4arch4Sm80ELb0ELb0ELb0ELb1ELb0ELb0ELb1ELb1EEENS1_21CollectiveEpilogueFwdINS6_IJS8_SA_S9_EEENS6_IJNS7_ILi1EEESI_SI_EEESC_SE_Li256ELb1ELb1ELb1ELb0EEENS1_36VarlenDynamicPersistentTileSchedulerILi128ELi48ELi256ELi256ELb1ELb1ELb0ELb0ELb1ELb1EEEEEEEEEvNT_6ParamsE,"ax",@progbits
	.align	128
.text._ZN7cutlass13device_kernelIN5flash19enable_sm80_to_sm89INS1_16FlashAttnFwdSm80INS1_25CollectiveMainloopFwdSm80ILi8ELi1ELb1EN4cute5tupleIJNS5_1CILi128EEENS7_ILi48EEENS7_ILi256EEEEEELi256ENS_10bfloat16_tEfNS_4arch4Sm80ELb0ELb0ELb0ELb1ELb0ELb0ELb1ELb1EEENS1_21CollectiveEpilogueFwdINS6_IJS8_SA_S9_EEENS6_IJNS7_ILi1EEESI_SI_EEESC_SE_Li256ELb1ELb1ELb1ELb0EEENS1_36VarlenDynamicPersistentTileSchedulerILi128ELi48ELi256ELi256ELb1ELb1ELb0ELb0ELb1ELb1EEEEEEEEEvNT_6ParamsE:
        .type           _ZN7cutlass13device_kernelIN5flash19enable_sm80_to_sm89INS1_16FlashAttnFwdSm80INS1_25CollectiveMainloopFwdSm80ILi8ELi1ELb1EN4cute5tupleIJNS5_1CILi128EEENS7_ILi48EEENS7_ILi256EEEEEELi256ENS_10bfloat16_tEfNS_4arch4Sm80ELb0ELb0ELb0ELb1ELb0ELb0ELb1ELb1EEENS1_21CollectiveEpilogueFwdINS6_IJS8_SA_S9_EEENS6_IJNS7_ILi1EEESI_SI_EEESC_SE_Li256ELb1ELb1ELb1ELb0EEENS1_36VarlenDynamicPersistentTileSchedulerILi128ELi48ELi256ELi256ELb1ELb1ELb0ELb0ELb1ELb1EEEEEEEEEvNT_6ParamsE,@function
        .size           _ZN7cutlass13device_kernelIN5flash19enable_sm80_to_sm89INS1_16FlashAttnFwdSm80INS1_25CollectiveMainloopFwdSm80ILi8ELi1ELb1EN4cute5tupleIJNS5_1CILi128EEENS7_ILi48EEENS7_ILi256EEEEEELi256ENS_10bfloat16_tEfNS_4arch4Sm80ELb0ELb0ELb0ELb1ELb0ELb0ELb1ELb1EEENS1_21CollectiveEpilogueFwdINS6_IJS8_SA_S9_EEENS6_IJNS7_ILi1EEESI_SI_EEESC_SE_Li256ELb1ELb1ELb1ELb0EEENS1_36VarlenDynamicPersistentTileSchedulerILi128ELi48ELi256ELi256ELb1ELb1ELb0ELb0ELb1ELb1EEEEEEEEEvNT_6ParamsE,(.L_x_19 - _ZN7cutlass13device_kernelIN5flash19enable_sm80_to_sm89INS1_16FlashAttnFwdSm80INS1_25CollectiveMainloopFwdSm80ILi8ELi1ELb1EN4cute5tupleIJNS5_1CILi128EEENS7_ILi48EEENS7_ILi256EEEEEELi256ENS_10bfloat16_tEfNS_4arch4Sm80ELb0ELb0ELb0ELb1ELb0ELb0ELb1ELb1EEENS1_21CollectiveEpilogueFwdINS6_IJS8_SA_S9_EEENS6_IJNS7_ILi1EEESI_SI_EEESC_SE_Li256ELb1ELb1ELb1ELb0EEENS1_36VarlenDynamicPersistentTileSchedulerILi128ELi48ELi256ELi256ELb1ELb1ELb0ELb0ELb1ELb1EEEEEEEEEvNT_6ParamsE)
        .other          _ZN7cutlass13device_kernelIN5flash19enable_sm80_to_sm89INS1_16FlashAttnFwdSm80INS1_25CollectiveMainloopFwdSm80ILi8ELi1ELb1EN4cute5tupleIJNS5_1CILi128EEENS7_ILi48EEENS7_ILi256EEEEEELi256ENS_10bfloat16_tEfNS_4arch4Sm80ELb0ELb0ELb0ELb1ELb0ELb0ELb1ELb1EEENS1_21CollectiveEpilogueFwdINS6_IJS8_SA_S9_EEENS6_IJNS7_ILi1EEESI_SI_EEESC_SE_Li256ELb1ELb1ELb1ELb0EEENS1_36VarlenDynamicPersistentTileSchedulerILi128ELi48ELi256ELi256ELb1ELb1ELb0ELb0ELb1ELb1EEEEEEEEEvNT_6ParamsE,@"STO_CUDA_ENTRY STV_DEFAULT"
_ZN7cutlass13device_kernelIN5flash19enable_sm80_to_sm89INS1_16FlashAttnFwdSm80INS1_25CollectiveMainloopFwdSm80ILi8ELi1ELb1EN4cute5tupleIJNS5_1CILi128EEENS7_ILi48EEENS7_ILi256EEEEEELi256ENS_10bfloat16_tEfNS_4arch4Sm80ELb0ELb0ELb0ELb1ELb0ELb0ELb1ELb1EEENS1_21CollectiveEpilogueFwdINS6_IJS8_SA_S9_EEENS6_IJNS7_ILi1EEESI_SI_EEESC_SE_Li256ELb1ELb1ELb1ELb0EEENS1_36VarlenDynamicPersistentTileSchedulerILi128ELi48ELi256ELi256ELb1ELb1ELb0ELb0ELb1ELb1EEEEEEEEEvNT_6ParamsE:
[----:B------:R-:W-:Y:S01]  /*0000*/  LDC R1, c[0x0][0x28] ;  /* 0x00000a00ff017b82 */ /* 0x000fe20000000800 */
[----:B------:R-:W-:Y:S05]  /*0010*/  EXIT ;  /* 0x000000000000794d */ /* 0x000fea0003800000 */
.L_x_1:
        /* <DEDUP_REMOVED lines=14> */
.L_x_19:


//--------------------- .text._ZN7cutlass13device_kernelIN5flash19enable_sm80_to_sm89INS1_16FlashAttnFwdSm80INS1_25CollectiveMainloopFwdSm80ILi8ELi1ELb0EN4cute5tupleIJNS5_1CILi128EEENS7_ILi32EEENS7_ILi256EEEEEELi256ENS_10bfloat16_tEfNS_4arch4Sm80ELb0ELb0ELb0ELb1ELb0ELb1ELb1ELb1EEENS1_21CollectiveEpilogueFwdINS6_IJS8_SA_S9_EEENS6_IJNS7_ILi1EEESI_SI_EEESC_SE_Li256ELb1ELb1ELb1ELb0EEENS1_36VarlenDynamicPersistentTileSchedulerILi128ELi32ELi256ELi256ELb1ELb1ELb0ELb0ELb1ELb1EEEEEEEEEvNT_6ParamsE --------------------------
	.section	.text._ZN7cutlass13device_kernelIN5flash19enable_sm80_to_sm89INS1_16FlashAttnFwdSm80INS1_25CollectiveMainloopFwdSm80ILi8ELi1ELb0EN4cute5tupleIJNS5_1CILi128EEENS7_ILi32EEENS7_ILi256EEEEEELi256ENS_10bfloat16_tEfNS_4arch4Sm80ELb0ELb0ELb0ELb1ELb0ELb1ELb1ELb1EEENS1_21CollectiveEpilogueFwdINS6_IJS8_SA_S9_EEENS6_IJNS7_ILi1EEESI_SI_EEESC_SE_Li256ELb1ELb1ELb1ELb0EEENS1_36VarlenDynamicPersistentTileSchedulerILi128ELi32ELi256ELi256ELb1ELb1ELb0ELb0ELb1ELb1EEEEEEEEEvNT_6ParamsE,"ax",@progbits
	.align	128
.text._ZN7cutlass13device_kernelIN5flash19enable_sm80_to_sm89INS1_16FlashAttnFwdSm80INS1_25CollectiveMainloopFwdSm80ILi8ELi1ELb0EN4cute5tupleIJNS5_1CILi128EEENS7_ILi32EEENS7_ILi256EEEEEELi256ENS_10bfloat16_tEfNS_4arch4Sm80ELb0ELb0ELb0ELb1ELb0ELb1ELb1ELb1EEENS1_21CollectiveEpilogueFwdINS6_IJS8_SA_S9_EEENS6_IJNS7_ILi1EEESI_SI_EEESC_SE_Li256ELb1ELb1ELb1ELb0EEENS1_36VarlenDynamicPersistentTileSchedulerILi128ELi32ELi256ELi256ELb1ELb1ELb0ELb0ELb1ELb1EEEEEEEEEvNT_6ParamsE:
        .type           _ZN7cutlass13device_kernelIN5flash19enable_sm80_to_sm89INS1_16FlashAttnFwdSm80INS1_25CollectiveMainloopFwdSm80ILi8ELi1ELb0EN4cute5tupleIJNS5_1CILi128EEENS7_ILi32EEENS7_ILi256EEEEEELi256ENS_10bfloat16_tEfNS_4arch4Sm80ELb0ELb0ELb0ELb1ELb0ELb1ELb1ELb1EEENS1_21CollectiveEpilogueFwdINS6_IJS8_SA_S9_EEENS6_IJNS7_ILi1EEESI_SI_EEESC_SE_Li256ELb1ELb1ELb1ELb0EEENS1_36VarlenDynamicPersistentTileSchedulerILi128ELi32ELi256ELi256ELb1ELb1ELb0ELb0ELb1ELb1EEEEEEEEEvNT_6ParamsE,@function
        .size           _ZN7cutlass13device_kernelIN5flash19enable_sm80_to_sm89INS1_16FlashAttnFwdSm80INS1_25CollectiveMainloopFwdSm80ILi8ELi1ELb0EN4cute5tupleIJNS5_1CILi128EEENS7_ILi32EEENS7_ILi256EEEEEELi256ENS_10bfloat16_tEfNS_4arch4Sm80ELb0ELb0ELb0ELb1ELb0ELb1ELb1ELb1EEENS1_21CollectiveEpilogueFwdINS6_IJS8_SA_S9_EEENS6_IJNS7_ILi1EEESI_SI_EEESC_SE_Li256ELb1ELb1ELb1ELb0EEENS1_36VarlenDynamicPersistentTileSchedulerILi128ELi32ELi256ELi256ELb1ELb1ELb0ELb0ELb1ELb1EEEEEEEEEvNT_6ParamsE,(.L_x_20 - _ZN7cutlass13device_kernelIN5flash19enable_sm80_to_sm89INS1_16FlashAttnFwdSm80INS1_25CollectiveMainloopFwdSm80ILi8ELi1ELb0EN4cute5tupleIJNS5_1CILi128EEENS7_ILi32EEENS7_ILi256EEEEEELi256ENS_10bfloat16_tEfNS_4arch4Sm80ELb0ELb0ELb0ELb1ELb0ELb1ELb1ELb1EEENS1_21CollectiveEpilogueFwdINS6_IJS8_SA_S9_EEENS6_IJNS7_ILi1EEESI_SI_EEESC_SE_Li256ELb1ELb1ELb1ELb0EEENS1_36VarlenDynamicPersistentTileSchedulerILi128ELi32ELi256ELi256ELb1ELb1ELb0ELb0ELb1ELb1EEEEEEEEEvNT_6ParamsE)
        .other          _ZN7cutlass13device_kernelIN5flash19enable_sm80_to_sm89INS1_16FlashAttnFwdSm80INS1_25CollectiveMainloopFwdSm80ILi8ELi1ELb0EN4cute5tupleIJNS5_1CILi128EEENS7_ILi32EEENS7_ILi256EEEEEELi256ENS_10bfloat16_tEfNS_4arch4Sm80ELb0ELb0ELb0ELb1ELb0ELb1ELb1ELb1EEENS1_21CollectiveEpilogueFwdINS6_IJS8_SA_S9_EEENS6_IJNS7_ILi1EEESI_SI_EEESC_SE_Li256ELb1ELb1ELb1ELb0EEENS1_36VarlenDynamicPersistentTileSchedulerILi128ELi32ELi256ELi256ELb1ELb1ELb0ELb0ELb1ELb1EEEEEEEEEvNT_6ParamsE,@"STO_CUDA_ENTRY STV_DEFAULT"
_ZN7cutlass13device_kernelIN5flash19enable_sm80_to_sm89INS1_16FlashAttnFwdSm80INS1_25CollectiveMainloopFwdSm80ILi8ELi1ELb0EN4cute5tupleIJNS5_1CILi128EEENS7_ILi32EEENS7_ILi256EEEEEELi256ENS_10bfloat16_tEfNS_4arch4Sm80ELb0ELb0ELb0ELb1ELb0ELb1ELb1ELb1EEENS1_21CollectiveEpilogueFwdINS6_IJS8_SA_S9_EEENS6_IJNS7_ILi1EEESI_SI_EEESC_SE_Li256ELb1ELb1ELb1ELb0EEENS1_36VarlenDynamicPersistentTileSchedulerILi128ELi32ELi256ELi256ELb1ELb1ELb0ELb0ELb1ELb1EEEEEEEEEvNT_6ParamsE:
[----:B------:R-:W-:Y:S01]  /*0000*/  LDC R1, c[0x0][0x28] ;  /* 0x00000a00ff017b82 */ /* 0x000fe20000000800 */
[----:B------:R-:W-:Y:S05]  /*0010*/  EXIT ;  /* 0x000000000000794d */ /* 0x000fea0003800000 */
.L_x_2:
        /* <DEDUP_REMOVED lines=14> */
.L_x_20:


//--------------------- .text._ZN7cutlass13device_kernelIN5flash19enable_sm80_to_sm89INS1_16FlashAttnFwdSm80INS1_25CollectiveMainloopFwdSm80ILi8ELi1ELb1EN4cute5tupleIJNS5_1CILi128EEENS7_ILi48EEENS7_ILi256EEEEEELi256ENS_10bfloat16_tEfNS_4arch4Sm80ELb0ELb1ELb0ELb0ELb0ELb0ELb1ELb1EEENS1_21CollectiveEpilogueFwdINS6_IJS8_SA_S9_EEENS6_IJNS7_ILi1EEESI_SI_EEESC_SE_Li256ELb0ELb1ELb1ELb0EEENS1_19SingleTileSchedulerILb0ELb1ELb1ELi128EEEEEEEEEvNT_6ParamsE --------------------------
	.section	.text._ZN7cutlass13device_kernelIN5flash19enable_sm80_to_sm89INS1_16FlashAttnFwdSm80INS1_25CollectiveMainloopFwdSm80ILi8ELi1ELb1EN4cute5tupleIJNS5_1CILi128EEENS7_ILi48EEENS7_ILi256EEEEEELi256ENS_10bfloat16_tEfNS_4arch4Sm80ELb0ELb1ELb0ELb0ELb0ELb0ELb1ELb1EEENS1_21CollectiveEpilogueFwdINS6_IJS8_SA_S9_EEENS6_IJNS7_ILi1EEESI_SI_EEESC_SE_Li256ELb0ELb1ELb1ELb0EEENS1_19SingleTileSchedulerILb0ELb1ELb1ELi128EEEEEEEEEvNT_6ParamsE,"ax",@progbits
	.align	128
.text._ZN7cutlass13device_kernelIN5flash19enable_sm80_to_sm89INS1_16FlashAttnFwdSm80INS1_25CollectiveMainloopFwdSm80ILi8ELi1ELb1EN4cute5tupleIJNS5_1CILi128EEENS7_ILi48EEENS7_ILi256EEEEEELi256ENS_10bfloat16_tEfNS_4arch4Sm80ELb0ELb1ELb0ELb0ELb0ELb0ELb1ELb1EEENS1_21CollectiveEpilogueFwdINS6_IJS8_SA_S9_EEENS6_IJNS7_ILi1EEESI_SI_EEESC_SE_Li256ELb0ELb1ELb1ELb0EEENS1_19SingleTileSchedulerILb0ELb1ELb1ELi128EEEEEEEEEvNT_6ParamsE:
        .type           _ZN7cutlass13device_kernelIN5flash19enable_sm80_to_sm89INS1_16FlashAttnFwdSm80INS1_25CollectiveMainloopFwdSm80ILi8ELi1ELb1EN4cute5tupleIJNS5_1CILi128EEENS7_ILi48EEENS7_ILi256EEEEEELi256ENS_10bfloat16_tEfNS_4arch4Sm80ELb0ELb1ELb0ELb0ELb0ELb0ELb1ELb1EEENS1_21CollectiveEpilogueFwdINS6_IJS8_SA_S9_EEENS6_IJNS7_ILi1EEESI_SI_EEESC_SE_Li256ELb0ELb1ELb1ELb0EEENS1_19SingleTileSchedulerILb0ELb1ELb1ELi128EEEEEEEEEvNT_6ParamsE,@function
        .size           _ZN7cutlass13device_kernelIN5flash19enable_sm80_to_sm89INS1_16FlashAttnFwdSm80INS1_25CollectiveMainloopFwdSm80ILi8ELi1ELb1EN4cute5tupleIJNS5_1CILi128EEENS7_ILi48EEENS7_ILi256EEEEEELi256ENS_10bfloat16_tEfNS_4arch4Sm80ELb0ELb1ELb0ELb0ELb0ELb0ELb1ELb1EEENS1_21CollectiveEpilogueFwdINS6_IJS8_SA_S9_EEENS6_IJNS7_ILi1EEESI_SI_EEESC_SE_Li256ELb0ELb1ELb1ELb0EEENS1_19SingleTileSchedulerILb0ELb1ELb1ELi128EEEEEEEEEvNT_6ParamsE,(.L_x_21 - _ZN7cutlass13device_kernelIN5flash19enable_sm80_to_sm89INS1_16FlashAttnFwdSm80INS1_25CollectiveMainloopFwdSm80ILi8ELi1ELb1EN4cute5tupleIJNS5_1CILi128EEENS7_ILi48EEENS7_ILi256EEEEEELi256ENS_10bfloat16_tEfNS_4arch4Sm80ELb0ELb1ELb0ELb0ELb0ELb0ELb1ELb1EEENS1_21CollectiveEpilogueFwdINS6_IJS8_SA_S9_EEENS6_IJNS7_ILi1EEESI_SI_EEESC_SE_Li256ELb0ELb1ELb1ELb0EEENS1_19SingleTileSchedulerILb0ELb1ELb1ELi128EEEEEEEEEvNT_6ParamsE)
        .other          _ZN7cutlass13device_kernelIN5flash19enable_sm80_to_sm89INS1_16FlashAttnFwdSm80INS1_25CollectiveMainloopFwdSm80ILi8ELi1ELb1EN4cute5tupleIJNS5_1CILi128EEENS7_ILi48EEENS7_ILi256EEEEEELi256ENS_10bfloat16_tEfNS_4arch4Sm80ELb0ELb1ELb0ELb0ELb0ELb0ELb1ELb1EEENS1_21CollectiveEpilogueFwdINS6_IJS8_SA_S9_EEENS6_IJNS7_ILi1EEESI_SI_EEESC_SE_Li256ELb0ELb1ELb1ELb0EEENS1_19SingleTileSchedulerILb0ELb1ELb1ELi128EEEEEEEEEvNT_6ParamsE,@"STO_CUDA_ENTRY STV_DEFAULT"
_ZN7cutlass13device_kernelIN5flash19enable_sm80_to_sm89INS1_16FlashAttnFwdSm80INS1_25CollectiveMainloopFwdSm80ILi8ELi1ELb1EN4cute5tupleIJNS5_1CILi128EEENS7_ILi48EEENS7_ILi256EEEEEELi256ENS_10bfloat16_tEfNS_4arch4Sm80ELb0ELb1ELb0ELb0ELb0ELb0ELb1ELb1EEENS1_21CollectiveEpilogueFwdINS6_IJS8_SA_S9_EEENS6_IJNS7_ILi1EEESI_SI_EEESC_SE_Li256ELb0ELb1ELb1ELb0EEENS1_19SingleTileSchedulerILb0ELb1ELb1ELi128EEEEEEEEEvNT_6ParamsE:
[----:B------:R-:W-:Y:S01]  /*0000*/  LDC R1, c[0x0][0x28] ;  /* 0x00000a00ff017b82 */ /* 0x000fe20000000800 */
[----:B------:R-:W-:Y:S05]  /*0010*/  EXIT ;  /* 0x000000000000794d */ /* 0x000fea0003800000 */
.L_x_3:
        /* <DEDUP_REMOVED lines=14> */
.L_x_21:


//--------------------- .text._ZN7cutlass13device_kernelIN5flash19enable_sm80_to_sm89INS1_16FlashAttnFwdSm80INS1_25CollectiveMainloopFwdSm80ILi8ELi1ELb1EN4cute5tupleIJNS5_1CILi128EEENS7_ILi48EEENS7_ILi256EEEEEELi256ENS_10bfloat16_tEfNS_4arch4Sm80ELb0ELb1ELb0ELb1ELb0ELb0ELb1ELb1EEENS1_21CollectiveEpilogueFwdINS6_IJS8_SA_S9_EEENS6_IJNS7_ILi1EEESI_SI_EEESC_SE_Li256ELb1ELb1ELb1ELb0EEENS1_36VarlenDynamicPersistentTileSchedulerILi128ELi48ELi256ELi256ELb1ELb1ELb0ELb1ELb0ELb1EEEEEEEEEvNT_6ParamsE --------------------------
	.section	.text._ZN7cutlass13device_kernelIN5flash19enable_sm80_to_sm89INS1_16FlashAttnFwdSm80INS1_25CollectiveMainloopFwdSm80ILi8ELi1ELb1EN4cute5tupleIJNS5_1CILi128EEENS7_ILi48EEENS7_ILi256EEEEEELi256ENS_10bfloat16_tEfNS_4arch4Sm80ELb0ELb1ELb0ELb1ELb0ELb0ELb1ELb1EEENS1_21CollectiveEpilogueFwdINS6_IJS8_SA_S9_EEENS6_IJNS7_ILi1EEESI_SI_EEESC_SE_Li256ELb1ELb1ELb1ELb0EEENS1_36VarlenDynamicPersistentTileSchedulerILi128ELi48ELi256ELi256ELb1ELb1ELb0ELb1ELb0ELb1EEEEEEEEEvNT_6ParamsE,"ax",@progbits
	.align	128
.text._ZN7cutlass13device_kernelIN5flash19enable_sm80_to_sm89INS1_16FlashAttnFwdSm80INS1_25CollectiveMainloopFwdSm80ILi8ELi1ELb1EN4cute5tupleIJNS5_1CILi128EEENS7_ILi48EEENS7_ILi256EEEEEELi256ENS_10bfloat16_tEfNS_4arch4Sm80ELb0ELb1ELb0ELb1ELb0ELb0ELb1ELb1EEENS1_21CollectiveEpilogueFwdINS6_IJS8_SA_S9_EEENS6_IJNS7_ILi1EEESI_SI_EEESC_SE_Li256ELb1ELb1ELb1ELb0EEENS1_36VarlenDynamicPersistentTileSchedulerILi128ELi48ELi256ELi256ELb1ELb1ELb0ELb1ELb0ELb1EEEEEEEEEvNT_6ParamsE:
        .type           _ZN7cutlass13device_kernelIN5flash19enable_sm80_to_sm89INS1_16FlashAttnFwdSm80INS1_25CollectiveMainloopFwdSm80ILi8ELi1ELb1EN4cute5tupleIJNS5_1CILi128EEENS7_ILi48EEENS7_ILi256EEEEEELi256ENS_10bfloat16_tEfNS_4arch4Sm80ELb0ELb1ELb0ELb1ELb0ELb0ELb1ELb1EEENS1_21CollectiveEpilogueFwdINS6_IJS8_SA_S9_EEENS6_IJNS7_ILi1EEESI_SI_EEESC_SE_Li256ELb1ELb1ELb1ELb0EEENS1_36VarlenDynamicPersistentTileSchedulerILi128ELi48ELi256ELi256ELb1ELb1ELb0ELb1ELb0ELb1EEEEEEEEEvNT_6ParamsE,@function
        .size           _ZN7cutlass13device_kernelIN5flash19enable_sm80_to_sm89INS1_16FlashAttnFwdSm80INS1_25CollectiveMainloopFwdSm80ILi8ELi1ELb1EN4cute5tupleIJNS5_1CILi128EEENS7_ILi48EEENS7_ILi256EEEEEELi256ENS_10bfloat16_tEfNS_4arch4Sm80ELb0ELb1ELb0ELb1ELb0ELb0ELb1ELb1EEENS1_21CollectiveEpilogueFwdINS6_IJS8_SA_S9_EEENS6_IJNS7_ILi1EEESI_SI_EEESC_SE_Li256ELb1ELb1ELb1ELb0EEENS1_36VarlenDynamicPersistentTileSchedulerILi128ELi48ELi256ELi256ELb1ELb1ELb0ELb1ELb0ELb1EEEEEEEEEvNT_6ParamsE,(.L_x_22 - _ZN7cutlass13device_kernelIN5flash19enable_sm80_to_sm89INS1_16FlashAttnFwdSm80INS1_25CollectiveMainloopFwdSm80ILi8ELi1ELb1EN4cute5tupleIJNS5_1CILi128EEENS7_ILi48EEENS7_ILi256EEEEEELi256ENS_10bfloat16_tEfNS_4arch4Sm80ELb0ELb1ELb0ELb1ELb0ELb0ELb1ELb1EEENS1_21CollectiveEpilogueFwdINS6_IJS8_SA_S9_EEENS6_IJNS7_ILi1EEESI_SI_EEESC_SE_Li256ELb1ELb1ELb1ELb0EEENS1_36VarlenDynamicPersistentTileSchedulerILi128ELi48ELi256ELi256ELb1ELb1ELb0ELb1ELb0ELb1EEEEEEEEEvNT_6ParamsE)
        .other          _ZN7cutlass13device_kernelIN5flash19enable_sm80_to_sm89INS1_16FlashAttnFwdSm80INS1_25CollectiveMainloopFwdSm80ILi8ELi1ELb1EN4cute5tupleIJNS5_1CILi128EEENS7_ILi48EEENS7_ILi256EEEEEELi256ENS_10bfloat16_tEfNS_4arch4Sm80ELb0ELb1ELb0ELb1ELb0ELb0ELb1ELb1EEENS1_21CollectiveEpilogueFwdINS6_IJS8_SA_S9_EEENS6_IJNS7_ILi1EEESI_SI_EEESC_SE_Li256ELb1ELb1ELb1ELb0EEENS1_36VarlenDynamicPersistentTileSchedulerILi128ELi48ELi256ELi256ELb1ELb1ELb0ELb1ELb0ELb1EEEEEEEEEvNT_6ParamsE,@"STO_CUDA_ENTRY STV_DEFAULT"
_ZN7cutlass13device_kernelIN5flash19enable_sm80_to_sm89INS1_16FlashAttnFwdSm80INS1_25CollectiveMainloopFwdSm80ILi8ELi1ELb1EN4cute5tupleIJNS5_1CILi128EEENS7_ILi48EEENS7_ILi256EEEEEELi256ENS_10bfloat16_tEfNS_4arch4Sm80ELb0ELb1ELb0ELb1ELb0ELb0ELb1ELb1EEENS1_21CollectiveEpilogueFwdINS6_IJS8_SA_S9_EEENS6_IJNS7_ILi1EEESI_SI_EEESC_SE_Li256ELb1ELb1ELb1ELb0EEENS1_36VarlenDynamicPersistentTileSchedulerILi128ELi48ELi256ELi256ELb1ELb1ELb0ELb1ELb0ELb1EEEEEEEEEvNT_6ParamsE:
[----:B------:R-:W-:Y:S01]  /*0000*/  LDC R1, c[0x0][0x28] ;  /* 0x00000a00ff017b82 */ /* 0x000fe20000000800 */
[----:B------:R-:W-:Y:S05]  /*0010*/  EXIT ;  /* 0x000000000000794d */ /* 0x000fea0003800000 */
.L_x_4:
        /* <DEDUP_REMOVED lines=14> */
.L_x_22:


//--------------------- .text._ZN7cutlass13device_kernelIN5flash19enable_sm80_to_sm89INS1_16FlashAttnFwdSm80INS1_25CollectiveMainloopFwdSm80ILi8ELi1ELb0EN4cute5tupleIJNS5_1CILi128EEENS7_ILi32EEENS7_ILi256EEEEEELi256ENS_10bfloat16_tEfNS_4arch4Sm80ELb0ELb1ELb0ELb1ELb0ELb1ELb1ELb1EEENS1_21CollectiveEpilogueFwdINS6_IJS8_SA_S9_EEENS6_IJNS7_ILi1EEESI_SI_EEESC_SE_Li256ELb1ELb1ELb1ELb0EEENS1_36VarlenDynamicPersistentTileSchedulerILi128ELi32ELi256ELi256ELb1ELb1ELb0ELb1ELb0ELb1EEEEEEEEEvNT_6ParamsE --------------------------
	.section	.text._ZN7cutlass13device_kernelIN5flash19enable_sm80_to_sm89INS1_16FlashAttnFwdSm80INS1_25CollectiveMainloopFwdSm80ILi8ELi1ELb0EN4cute5tupleIJNS5_1CILi128EEENS7_ILi32EEENS7_ILi256EEEEEELi256ENS_10bfloat16_tEfNS_4arch4Sm80ELb0ELb1ELb0ELb1ELb0ELb1ELb1ELb1EEENS1_21CollectiveEpilogueFwdINS6_IJS8_SA_S9_EEENS6_IJNS7_ILi1EEESI_SI_EEESC_SE_Li256ELb1ELb1ELb1ELb0EEENS1_36VarlenDynamicPersistentTileSchedulerILi128ELi32ELi256ELi256ELb1ELb1ELb0ELb1ELb0ELb1EEEEEEEEEvNT_6ParamsE,"ax",@progbits
	.align	128
.text._ZN7cutlass13device_kernelIN5flash19enable_sm80_to_sm89INS1_16FlashAttnFwdSm80INS1_25CollectiveMainloopFwdSm80ILi8ELi1ELb0EN4cute5tupleIJNS5_1CILi128EEENS7_ILi32EEENS7_ILi256EEEEEELi256ENS_10bfloat16_tEfNS_4arch4Sm80ELb0ELb1ELb0ELb1ELb0ELb1ELb1ELb1EEENS1_21CollectiveEpilogueFwdINS6_IJS8_SA_S9_EEENS6_IJNS7_ILi1EEESI_SI_EEESC_SE_Li256ELb1ELb1ELb1ELb0EEENS1_36VarlenDynamicPersistentTileSchedulerILi128ELi32ELi256ELi256ELb1ELb1ELb0ELb1ELb0ELb1EEEEEEEEEvNT_6ParamsE:
        .type           _ZN7cutlass13device_kernelIN5flash19enable_sm80_to_sm89INS1_16FlashAttnFwdSm80INS1_25CollectiveMainloopFwdSm80ILi8ELi1ELb0EN4cute5tupleIJNS5_1CILi128EEENS7_ILi32EEENS7_ILi256EEEEEELi256ENS_10bfloat16_tEfNS_4arch4Sm80ELb0ELb1ELb0ELb1ELb0ELb1ELb1ELb1EEENS1_21CollectiveEpilogueFwdINS6_IJS8_SA_S9_EEENS6_IJNS7_ILi1EEESI_SI_EEESC_SE_Li256ELb1ELb1ELb1ELb0EEENS1_36VarlenDynamicPersistentTileSchedulerILi128ELi32ELi256ELi256ELb1ELb1ELb0ELb1ELb0ELb1EEEEEEEEEvNT_6ParamsE,@function
        .size           _ZN7cutlass13device_kernelIN5flash19enable_sm80_to_sm89INS1_16FlashAttnFwdSm80INS1_25CollectiveMainloopFwdSm80ILi8ELi1ELb0EN4cute5tupleIJNS5_1CILi128EEENS7_ILi32EEENS7_ILi256EEEEEELi256ENS_10bfloat16_tEfNS_4arch4Sm80ELb0ELb1ELb0ELb1ELb0ELb1ELb1ELb1EEENS1_21CollectiveEpilogueFwdINS6_IJS8_SA_S9_EEENS6_IJNS7_ILi1EEESI_SI_EEESC_SE_Li256ELb1ELb1ELb1ELb0EEENS1_36VarlenDynamicPersistentTileSchedulerILi128ELi32ELi256ELi256ELb1ELb1ELb0ELb1ELb0ELb1EEEEEEEEEvNT_6ParamsE,(.L_x_23 - _ZN7cutlass13device_kernelIN5flash19enable_sm80_to_sm89INS1_16FlashAttnFwdSm80INS1_25CollectiveMainloopFwdSm80ILi8ELi1ELb0EN4cute5tupleIJNS5_1CILi128EEENS7_ILi32EEENS7_ILi256EEEEEELi256ENS_10bfloat16_tEfNS_4arch4Sm80ELb0ELb1ELb0ELb1ELb0ELb1ELb1ELb1EEENS1_21CollectiveEpilogueFwdINS6_IJS8_SA_S9_EEENS6_IJNS7_ILi1EEESI_SI_EEESC_SE_Li256ELb1ELb1ELb1ELb0EEENS1_36VarlenDynamicPersistentTileSchedulerILi128ELi32ELi256ELi256ELb1ELb1ELb0ELb1ELb0ELb1EEEEEEEEEvNT_6ParamsE)
        .other          _ZN7cutlass13device_kernelIN5flash19enable_sm80_to_sm89INS1_16FlashAttnFwdSm80INS1_25CollectiveMainloopFwdSm80ILi8ELi1ELb0EN4cute5tupleIJNS5_1CILi128EEENS7_ILi32EEENS7_ILi256EEEEEELi256ENS_10bfloat16_tEfNS_4arch4Sm80ELb0ELb1ELb0ELb1ELb0ELb1ELb1ELb1EEENS1_21CollectiveEpilogueFwdINS6_IJS8_SA_S9_EEENS6_IJNS7_ILi1EEESI_SI_EEESC_SE_Li256ELb1ELb1ELb1ELb0EEENS1_36VarlenDynamicPersistentTileSchedulerILi128ELi32ELi256ELi256ELb1ELb1ELb0ELb1ELb0ELb1EEEEEEEEEvNT_6ParamsE,@"STO_CUDA_ENTRY STV_DEFAULT"
_ZN7cutlass13device_kernelIN5flash19enable_sm80_to_sm89INS1_16FlashAttnFwdSm80INS1_25CollectiveMainloopFwdSm80ILi8ELi1ELb0EN4cute5tupleIJNS5_1CILi128EEENS7_ILi32EEENS7_ILi256EEEEEELi256ENS_10bfloat16_tEfNS_4arch4Sm80ELb0ELb1ELb0ELb1ELb0ELb1ELb1ELb1EEENS1_21CollectiveEpilogueFwdINS6_IJS8_SA_S9_EEENS6_IJNS7_ILi1EEESI_SI_EEESC_SE_Li256ELb1ELb1ELb1ELb0EEENS1_36VarlenDynamicPersistentTileSchedulerILi128ELi32ELi256ELi256ELb1ELb1ELb0ELb1ELb0ELb1EEEEEEEEEvNT_6ParamsE:
[----:B------:R-:W-:Y:S01]  /*0000*/  LDC R1, c[0x0][0x28] ;  /* 0x00000a00ff017b82 */ /* 0x000fe20000000800 */
[----:B------:R-:W-:Y:S05]  /*0010*/  EXIT ;  /* 0x000000000000794d */ /* 0x000fea0003800000 */
.L_x_5:
        /* <DEDUP_REMOVED lines=14> */
.L_x_23:


//--------------------- .text._ZN7cutlass13device_kernelIN5flash19enable_sm80_to_sm89INS1_16FlashAttnFwdSm80INS1_25CollectiveMainloopFwdSm80ILi8ELi1ELb1EN4cute5tupleIJNS5_1CILi128EEENS7_ILi64EEENS7_ILi256EEEEEELi256ENS_10bfloat16_tEfNS_4arch4Sm80ELb1ELb0ELb0ELb0ELb0ELb0ELb1ELb1EEENS1_21CollectiveEpilogueFwdINS6_IJS8_SA_S9_EEENS6_IJNS7_ILi1EEESI_SI_EEESC_SE_Li256ELb0ELb1ELb1ELb0EEENS1_30DynamicPersistentTileSchedulerILi256ELi256ELb1ELb1ELb0EEEEEEEEEvNT_6ParamsE --------------------------
	.section	.text._ZN7cutlass13device_kernelIN5flash19enable_sm80_to_sm89INS1_16FlashAttnFwdSm80INS1_25CollectiveMainloopFwdSm80ILi8ELi1ELb1EN4cute5tupleIJNS5_1CILi128EEENS7_ILi64EEENS7_ILi256EEEEEELi256ENS_10bfloat16_tEfNS_4arch4Sm80ELb1ELb0ELb0ELb0ELb0ELb0ELb1ELb1EEENS1_21CollectiveEpilogueFwdINS6_IJS8_SA_S9_EEENS6_IJNS7_ILi1EEESI_SI_EEESC_SE_Li256ELb0ELb1ELb1ELb0EEENS1_30DynamicPersistentTileSchedulerILi256ELi256ELb1ELb1ELb0EEEEEEEEEvNT_6ParamsE,"ax",@progbits
	.align	128
.text._ZN7cutlass13device_kernelIN5flash19enable_sm80_to_sm89INS1_16FlashAttnFwdSm80INS1_25CollectiveMainloopFwdSm80ILi8ELi1ELb1EN4cute5tupleIJNS5_1CILi128EEENS7_ILi64EEENS7_ILi256EEEEEELi256ENS_10bfloat16_tEfNS_4arch4Sm80ELb1ELb0ELb0ELb0ELb0ELb0ELb1ELb1EEENS1_21CollectiveEpilogueFwdINS6_IJS8_SA_S9_EEENS6_IJNS7_ILi1EEESI_SI_EEESC_SE_Li256ELb0ELb1ELb1ELb0EEENS1_30DynamicPersistentTileSchedulerILi256ELi256ELb1ELb1ELb0EEEEEEEEEvNT_6ParamsE:
        .type           _ZN7cutlass13device_kernelIN5flash19enable_sm80_to_sm89INS1_16FlashAttnFwdSm80INS1_25CollectiveMainloopFwdSm80ILi8ELi1ELb1EN4cute5tupleIJNS5_1CILi128EEENS7_ILi64EEENS7_ILi256EEEEEELi256ENS_10bfloat16_tEfNS_4arch4Sm80ELb1ELb0ELb0ELb0ELb0ELb0ELb1ELb1EEENS1_21CollectiveEpilogueFwdINS6_IJS8_SA_S9_EEENS6_IJNS7_ILi1EEESI_SI_EEESC_SE_Li256ELb0ELb1ELb1ELb0EEENS1_30DynamicPersistentTileSchedulerILi256ELi256ELb1ELb1ELb0EEEEEEEEEvNT_6ParamsE,@function
        .size           _ZN7cutlass13device_kernelIN5flash19enable_sm80_to_sm89INS1_16FlashAttnFwdSm80INS1_25CollectiveMainloopFwdSm80ILi8ELi1ELb1EN4cute5tupleIJNS5_1CILi128EEENS7_ILi64EEENS7_ILi256EEEEEELi256ENS_10bfloat16_tEfNS_4arch4Sm80ELb1ELb0ELb0ELb0ELb0ELb0ELb1ELb1EEENS1_21CollectiveEpilogueFwdINS6_IJS8_SA_S9_EEENS6_IJNS7_ILi1EEESI_SI_EEESC_SE_Li256ELb0ELb1ELb1ELb0EEENS1_30DynamicPersistentTileSchedulerILi256ELi256ELb1ELb1ELb0EEEEEEEEEvNT_6ParamsE,(.L_x_24 - _ZN7cutlass13device_kernelIN5flash19enable_sm80_to_sm89INS1_16FlashAttnFwdSm80INS1_25CollectiveMainloopFwdSm80ILi8ELi1ELb1EN4cute5tupleIJNS5_1CILi128EEENS7_ILi64EEENS7_ILi256EEEEEELi256ENS_10bfloat16_tEfNS_4arch4Sm80ELb1ELb0ELb0ELb0ELb0ELb0ELb1ELb1EEENS1_21CollectiveEpilogueFwdINS6_IJS8_SA_S9_EEENS6_IJNS7_ILi1EEESI_SI_EEESC_SE_Li256ELb0ELb1ELb1ELb0EEENS1_30DynamicPersistentTileSchedulerILi256ELi256ELb1ELb1ELb0EEEEEEEEEvNT_6ParamsE)
        .other          _ZN7cutlass13device_kernelIN5flash19enable_sm80_to_sm89INS1_16FlashAttnFwdSm80INS1_25CollectiveMainloopFwdSm80ILi8ELi1ELb1EN4cute5tupleIJNS5_1CILi128EEENS7_ILi64EEENS7_ILi256EEEEEELi256ENS_10bfloat16_tEfNS_4arch4Sm80ELb1ELb0ELb0ELb0ELb0ELb0ELb1ELb1EEENS1_21CollectiveEpilogueFwdINS6_IJS8_SA_S9_EEENS6_IJNS7_ILi1EEESI_SI_EEESC_SE_Li256ELb0ELb1ELb1ELb0EEENS1_30DynamicPersistentTileSchedulerILi256ELi256ELb1ELb1ELb0EEEEEEEEEvNT_6ParamsE,@"STO_CUDA_ENTRY STV_DEFAULT"
_ZN7cutlass13device_kernelIN5flash19enable_sm80_to_sm89INS1_16FlashAttnFwdSm80INS1_25CollectiveMainloopFwdSm80ILi8ELi1ELb1EN4cute5tupleIJNS5_1CILi128EEENS7_ILi64EEENS7_ILi256EEEEEELi256ENS_10bfloat16_tEfNS_4arch4Sm80ELb1ELb0ELb0ELb0ELb0ELb0ELb1ELb1EEENS1_21CollectiveEpilogueFwdINS6_IJS8_SA_S9_EEENS6_IJNS7_ILi1EEESI_SI_EEESC_SE_Li256ELb0ELb1ELb1ELb0EEENS1_30DynamicPersistentTileSchedulerILi256ELi256ELb1ELb1ELb0EEEEEEEEEvNT_6ParamsE:
[----:B------:R-:W-:Y:S01]  /*0000*/  LDC R1, c[0x0][0x28] ;  /* 0x00000a00ff017b82 */ /* 0x000fe20000000800 */
[----:B------:R-:W-:Y:S05]  /*0010*/  EXIT ;  /* 0x000000000000794d */ /* 0x000fea0003800000 */
.L_x_6:
        /* <DEDUP_REMOVED lines=14> */
.L_x_24:


//--------------------- .text._ZN7cutlass13device_kernelIN5flash19enable_sm80_to_sm89INS1_16FlashAttnFwdSm80INS1_25CollectiveMainloopFwdSm80ILi8ELi1ELb1EN4cute5tupleIJNS5_1CILi128EEENS7_ILi48EEENS7_ILi256EEEEEELi256ENS_10bfloat16_tEfNS_4arch4Sm80ELb1ELb0ELb0ELb1ELb0ELb0ELb1ELb1EEENS1_21CollectiveEpilogueFwdINS6_IJS8_SA_S9_EEENS6_IJNS7_ILi1EEESI_SI_EEESC_SE_Li256ELb1ELb1ELb1ELb0EEENS1_36VarlenDynamicPersistentTileSchedulerILi128ELi48ELi256ELi256ELb1ELb1ELb0ELb1ELb1ELb1EEEEEEEEEvNT_6ParamsE --------------------------
	.section	.text._ZN7cutlass13device_kernelIN5flash19enable_sm80_to_sm89INS1_16FlashAttnFwdSm80INS1_25CollectiveMainloopFwdSm80ILi8ELi1ELb1EN4cute5tupleIJNS5_1CILi128EEENS7_ILi48EEENS7_ILi256EEEEEELi256ENS_10bfloat16_tEfNS_4arch4Sm80ELb1ELb0ELb0ELb1ELb0ELb0ELb1ELb1EEENS1_21CollectiveEpilogueFwdINS6_IJS8_SA_S9_EEENS6_IJNS7_ILi1EEESI_SI_EEESC_SE_Li256ELb1ELb1ELb1ELb0EEENS1_36VarlenDynamicPersistentTileSchedulerILi128ELi48ELi256ELi256ELb1ELb1ELb0ELb1ELb1ELb1EEEEEEEEEvNT_6ParamsE,"ax",@progbits
	.align	128
.text._ZN7cutlass13device_kernelIN5flash19enable_sm80_to_sm89INS1_16FlashAttnFwdSm80INS1_25CollectiveMainloopFwdSm80ILi8ELi1ELb1EN4cute5tupleIJNS5_1CILi128EEENS7_ILi48EEENS7_ILi256EEEEEELi256ENS_10bfloat16_tEfNS_4arch4Sm80ELb1ELb0ELb0ELb1ELb0ELb0ELb1ELb1EEENS1_21CollectiveEpilogueFwdINS6_IJS8_SA_S9_EEENS6_IJNS7_ILi1EEESI_SI_EEESC_SE_Li256ELb1ELb1ELb1ELb0EEENS1_36VarlenDynamicPersistentTileSchedulerILi128ELi48ELi256ELi256ELb1ELb1ELb0ELb1ELb1ELb1EEEEEEEEEvNT_6ParamsE:
        .type           _ZN7cutlass13device_kernelIN5flash19enable_sm80_to_sm89INS1_16FlashAttnFwdSm80INS1_25CollectiveMainloopFwdSm80ILi8ELi1ELb1EN4cute5tupleIJNS5_1CILi128EEENS7_ILi48EEENS7_ILi256EEEEEELi256ENS_10bfloat16_tEfNS_4arch4Sm80ELb1ELb0ELb0ELb1ELb0ELb0ELb1ELb1EEENS1_21CollectiveEpilogueFwdINS6_IJS8_SA_S9_EEENS6_IJNS7_ILi1EEESI_SI_EEESC_SE_Li256ELb1ELb1ELb1ELb0EEENS1_36VarlenDynamicPersistentTileSchedulerILi128ELi48ELi256ELi256ELb1ELb1ELb0ELb1ELb1ELb1EEEEEEEEEvNT_6ParamsE,@function
        .size           _ZN7cutlass13device_kernelIN5flash19enable_sm80_to_sm89INS1_16FlashAttnFwdSm80INS1_25CollectiveMainloopFwdSm80ILi8ELi1ELb1EN4cute5tupleIJNS5_1CILi128EEENS7_ILi48EEENS7_ILi256EEEEEELi256ENS_10bfloat16_tEfNS_4arch4Sm80ELb1ELb0ELb0ELb1ELb0ELb0ELb1ELb1EEENS1_21CollectiveEpilogueFwdINS6_IJS8_SA_S9_EEENS6_IJNS7_ILi1EEESI_SI_EEESC_SE_Li256ELb1ELb1ELb1ELb0EEENS1_36VarlenDynamicPersistentTileSchedulerILi128ELi48ELi256ELi256ELb1ELb1ELb0ELb1ELb1ELb1EEEEEEEEEvNT_6ParamsE,(.L_x_25 - _ZN7cutlass13device_kernelIN5flash19enable_sm80_to_sm89INS1_16FlashAttnFwdSm80INS1_25CollectiveMainloopFwdSm80ILi8ELi1ELb1EN4cute5tupleIJNS5_1CILi128EEENS7_ILi48EEENS7_ILi256EEEEEELi256ENS_10bfloat16_tEfNS_4arch4Sm80ELb1ELb0ELb0ELb1ELb0ELb0ELb1ELb1EEENS1_21CollectiveEpilogueFwdINS6_IJS8_SA_S9_EEENS6_IJNS7_ILi1EEESI_SI_EEESC_SE_Li256ELb1ELb1ELb1ELb0EEENS1_36VarlenDynamicPersistentTileSchedulerILi128ELi48ELi256ELi256ELb1ELb1ELb0ELb1ELb1ELb1EEEEEEEEEvNT_6ParamsE)
        .other          _ZN7cutlass13device_kernelIN5flash19enable_sm80_to_sm89INS1_16FlashAttnFwdSm80INS1_25CollectiveMainloopFwdSm80ILi8ELi1ELb1EN4cute5tupleIJNS5_1CILi128EEENS7_ILi48EEENS7_ILi256EEEEEELi256ENS_10bfloat16_tEfNS_4arch4Sm80ELb1ELb0ELb0ELb1ELb0ELb0ELb1ELb1EEENS1_21CollectiveEpilogueFwdINS6_IJS8_SA_S9_EEENS6_IJNS7_ILi1EEESI_SI_EEESC_SE_Li256ELb1ELb1ELb1ELb0EEENS1_36VarlenDynamicPersistentTileSchedulerILi128ELi48ELi256ELi256ELb1ELb1ELb0ELb1ELb1ELb1EEEEEEEEEvNT_6ParamsE,@"STO_CUDA_ENTRY STV_DEFAULT"
_ZN7cutlass13device_kernelIN5flash19enable_sm80_to_sm89INS1_16FlashAttnFwdSm80INS1_25CollectiveMainloopFwdSm80ILi8ELi1ELb1EN4cute5tupleIJNS5_1CILi128EEENS7_ILi48EEENS7_ILi256EEEEEELi256ENS_10bfloat16_tEfNS_4arch4Sm80ELb1ELb0ELb0ELb1ELb0ELb0ELb1ELb1EEENS1_21CollectiveEpilogueFwdINS6_IJS8_SA_S9_EEENS6_IJNS7_ILi1EEESI_SI_EEESC_SE_Li256ELb1ELb1ELb1ELb0EEENS1_36VarlenDynamicPersistentTileSchedulerILi128ELi48ELi256ELi256ELb1ELb1ELb0ELb1ELb1ELb1EEEEEEEEEvNT_6ParamsE:
[----:B------:R-:W-:Y:S01]  /*0000*/  LDC R1, c[0x0][0x28] ;  /* 0x00000a00ff017b82 */ /* 0x000fe20000000800 */
[----:B------:R-:W-:Y:S05]  /*0010*/  EXIT ;  /* 0x000000000000794d */ /* 0x000fea0003800000 */
.L_x_7:
        /* <DEDUP_REMOVED lines=14> */
.L_x_25:


//--------------------- .text._ZN7cutlass13device_kernelIN5flash19enable_sm80_to_sm89INS1_16FlashAttnFwdSm80INS1_25CollectiveMainloopFwdSm80ILi8ELi1ELb0EN4cute5tupleIJNS5_1CILi128EEENS7_ILi32EEENS7_ILi256EEEEEELi256ENS_10bfloat16_tEfNS_4arch4Sm80ELb1ELb0ELb0ELb1ELb0ELb1ELb1ELb1EEENS1_21CollectiveEpilogueFwdINS6_IJS8_SA_S9_EEENS6_IJNS7_ILi1EEESI_SI_EEESC_SE_Li256ELb1ELb1ELb1ELb0EEENS1_36VarlenDynamicPersistentTileSchedulerILi128ELi32ELi256ELi256ELb1ELb1ELb0ELb1ELb1ELb1EEEEEEEEEvNT_6ParamsE --------------------------
	.section	.text._ZN7cutlass13device_kernelIN5flash19enable_sm80_to_sm89INS1_16FlashAttnFwdSm80INS1_25CollectiveMainloopFwdSm80ILi8ELi1ELb0EN4cute5tupleIJNS5_1CILi128EEENS7_ILi32EEENS7_ILi256EEEEEELi256ENS_10bfloat16_tEfNS_4arch4Sm80ELb1ELb0ELb0ELb1ELb0ELb1ELb1ELb1EEENS1_21CollectiveEpilogueFwdINS6_IJS8_SA_S9_EEENS6_IJNS7_ILi1EEESI_SI_EEESC_SE_Li256ELb1ELb1ELb1ELb0EEENS1_36VarlenDynamicPersistentTileSchedulerILi128ELi32ELi256ELi256ELb1ELb1ELb0ELb1ELb1ELb1EEEEEEEEEvNT_6ParamsE,"ax",@progbits
	.align	128
.text._ZN7cutlass13device_kernelIN5flash19enable_sm80_to_sm89INS1_16FlashAttnFwdSm80INS1_25CollectiveMainloopFwdSm80ILi8ELi1ELb0EN4cute5tupleIJNS5_1CILi128EEENS7_ILi32EEENS7_ILi256EEEEEELi256ENS_10bfloat16_tEfNS_4arch4Sm80ELb1ELb0ELb0ELb1ELb0ELb1ELb1ELb1EEENS1_21CollectiveEpilogueFwdINS6_IJS8_SA_S9_EEENS6_IJNS7_ILi1EEESI_SI_EEESC_SE_Li256ELb1ELb1ELb1ELb0EEENS1_36VarlenDynamicPersistentTileSchedulerILi128ELi32ELi256ELi256ELb1ELb1ELb0ELb1ELb1ELb1EEEEEEEEEvNT_6ParamsE:
        .type           _ZN7cutlass13device_kernelIN5flash19enable_sm80_to_sm89INS1_16FlashAttnFwdSm80INS1_25CollectiveMainloopFwdSm80ILi8ELi1ELb0EN4cute5tupleIJNS5_1CILi128EEENS7_ILi32EEENS7_ILi256EEEEEELi256ENS_10bfloat16_tEfNS_4arch4Sm80ELb1ELb0ELb0ELb1ELb0ELb1ELb1ELb1EEENS1_21CollectiveEpilogueFwdINS6_IJS8_SA_S9_EEENS6_IJNS7_ILi1EEESI_SI_EEESC_SE_Li256ELb1ELb1ELb1ELb0EEENS1_36VarlenDynamicPersistentTileSchedulerILi128ELi32ELi256ELi256ELb1ELb1ELb0ELb1ELb1ELb1EEEEEEEEEvNT_6ParamsE,@function
        .size           _ZN7cutlass13device_kernelIN5flash19enable_sm80_to_sm89INS1_16FlashAttnFwdSm80INS1_25CollectiveMainloopFwdSm80ILi8ELi1ELb0EN4cute5tupleIJNS5_1CILi128EEENS7_ILi32EEENS7_ILi256EEEEEELi256ENS_10bfloat16_tEfNS_4arch4Sm80ELb1ELb0ELb0ELb1ELb0ELb1ELb1ELb1EEENS1_21CollectiveEpilogueFwdINS6_IJS8_SA_S9_EEENS6_IJNS7_ILi1EEESI_SI_EEESC_SE_Li256ELb1ELb1ELb1ELb0EEENS1_36VarlenDynamicPersistentTileSchedulerILi128ELi32ELi256ELi256ELb1ELb1ELb0ELb1ELb1ELb1EEEEEEEEEvNT_6ParamsE,(.L_x_26 - _ZN7cutlass13device_kernelIN5flash19enable_sm80_to_sm89INS1_16FlashAttnFwdSm80INS1_25CollectiveMainloopFwdSm80ILi8ELi1ELb0EN4cute5tupleIJNS5_1CILi128EEENS7_ILi32EEENS7_ILi256EEEEEELi256ENS_10bfloat16_tEfNS_4arch4Sm80ELb1ELb0ELb0ELb1ELb0ELb1ELb1ELb1EEENS1_21CollectiveEpilogueFwdINS6_IJS8_SA_S9_EEENS6_IJNS7_ILi1EEESI_SI_EEESC_SE_Li256ELb1ELb1ELb1ELb0EEENS1_36VarlenDynamicPersistentTileSchedulerILi128ELi32ELi256ELi256ELb1ELb1ELb0ELb1ELb1ELb1EEEEEEEEEvNT_6ParamsE)
        .other          _ZN7cutlass13device_kernelIN5flash19enable_sm80_to_sm89INS1_16FlashAttnFwdSm80INS1_25CollectiveMainloopFwdSm80ILi8ELi1ELb0EN4cute5tupleIJNS5_1CILi128EEENS7_ILi32EEENS7_ILi256EEEEEELi256ENS_10bfloat16_tEfNS_4arch4Sm80ELb1ELb0ELb0ELb1ELb0ELb1ELb1ELb1EEENS1_21CollectiveEpilogueFwdINS6_IJS8_SA_S9_EEENS6_IJNS7_ILi1EEESI_SI_EEESC_SE_Li256ELb1ELb1ELb1ELb0EEENS1_36VarlenDynamicPersistentTileSchedulerILi128ELi32ELi256ELi256ELb1ELb1ELb0ELb1ELb1ELb1EEEEEEEEEvNT_6ParamsE,@"STO_CUDA_ENTRY STV_DEFAULT"
_ZN7cutlass13device_kernelIN5flash19enable_sm80_to_sm89INS1_16FlashAttnFwdSm80INS1_25CollectiveMainloopFwdSm80ILi8ELi1ELb0EN4cute5tupleIJNS5_1CILi128EEENS7_ILi32EEENS7_ILi256EEEEEELi256ENS_10bfloat16_tEfNS_4arch4Sm80ELb1ELb0ELb0ELb1ELb0ELb1ELb1ELb1EEENS1_21CollectiveEpilogueFwdINS6_IJS8_SA_S9_EEENS6_IJNS7_ILi1EEESI_SI_EEESC_SE_Li256ELb1ELb1ELb1ELb0EEENS1_36VarlenDynamicPersistentTileSchedulerILi128ELi32ELi256ELi256ELb1ELb1ELb0ELb1ELb1ELb1EEEEEEEEEvNT_6ParamsE:
[----:B------:R-:W-:Y:S01]  /*0000*/  LDC R1, c[0x0][0x28] ;  /* 0x00000a00ff017b82 */ /* 0x000fe20000000800 */
[----:B------:R-:W-:Y:S05]  /*0010*/  EXIT ;  /* 0x000000000000794d */ /* 0x000fea0003800000 */
.L_x_8:
        /* <DEDUP_REMOVED lines=14> */
.L_x_26:


//--------------------- .text._ZN7cutlass13device_kernelIN5flash19enable_sm80_to_sm89INS1_16FlashAttnFwdSm80INS1_25CollectiveMainloopFwdSm80ILi8ELi1ELb0EN4cute5tupleIJNS5_1CILi128EEENS7_ILi96EEENS7_ILi256EEEEEELi256ENS_10bfloat16_tEfNS_4arch4Sm80ELb0ELb0ELb0ELb0ELb0ELb0ELb1ELb1EEENS1_21CollectiveEpilogueFwdINS6_IJS8_SA_S9_EEENS6_IJNS7_ILi1EEESI_SI_EEESC_SE_Li256ELb0ELb1ELb1ELb0EEENS1_19SingleTileSchedulerILb0ELb1ELb1ELi128EEEEEEEEEvNT_6ParamsE --------------------------
	.section	.text._ZN7cutlass13device_kernelIN5flash19enable_sm80_to_sm89INS1_16FlashAttnFwdSm80INS1_25CollectiveMainloopFwdSm80ILi8ELi1ELb0EN4cute5tupleIJNS5_1CILi128EEENS7_ILi96EEENS7_ILi256EEEEEELi256ENS_10bfloat16_tEfNS_4arch4Sm80ELb0ELb0ELb0ELb0ELb0ELb0ELb1ELb1EEENS1_21CollectiveEpilogueFwdINS6_IJS8_SA_S9_EEENS6_IJNS7_ILi1EEESI_SI_EEESC_SE_Li256ELb0ELb1ELb1ELb0EEENS1_19SingleTileSchedulerILb0ELb1ELb1ELi128EEEEEEEEEvNT_6ParamsE,"ax",@progbits
	.align	128
.text._ZN7cutlass13device_kernelIN5flash19enable_sm80_to_sm89INS1_16FlashAttnFwdSm80INS1_25CollectiveMainloopFwdSm80ILi8ELi1ELb0EN4cute5tupleIJNS5_1CILi128EEENS7_ILi96EEENS7_ILi256EEEEEELi256ENS_10bfloat16_tEfNS_4arch4Sm80ELb0ELb0ELb0ELb0ELb0ELb0ELb1ELb1EEENS1_21CollectiveEpilogueFwdINS6_IJS8_SA_S9_EEENS6_IJNS7_ILi1EEESI_SI_EEESC_SE_Li256ELb0ELb1ELb1ELb0EEENS1_19SingleTileSchedulerILb0ELb1ELb1ELi128EEEEEEEEEvNT_6ParamsE:
        .type           _ZN7cutlass13device_kernelIN5flash19enable_sm80_to_sm89INS1_16FlashAttnFwdSm80INS1_25CollectiveMainloopFwdSm80ILi8ELi1ELb0EN4cute5tupleIJNS5_1CILi128EEENS7_ILi96EEENS7_ILi256EEEEEELi256ENS_10bfloat16_tEfNS_4arch4Sm80ELb0ELb0ELb0ELb0ELb0ELb0ELb1ELb1EEENS1_21CollectiveEpilogueFwdINS6_IJS8_SA_S9_EEENS6_IJNS7_ILi1EEESI_SI_EEESC_SE_Li256ELb0ELb1ELb1ELb0EEENS1_19SingleTileSchedulerILb0ELb1ELb1ELi128EEEEEEEEEvNT_6ParamsE,@function
        .size           _ZN7cutlass13device_kernelIN5flash19enable_sm80_to_sm89INS1_16FlashAttnFwdSm80INS1_25CollectiveMainloopFwdSm80ILi8ELi1ELb0EN4cute5tupleIJNS5_1CILi128EEENS7_ILi96EEENS7_ILi256EEEEEELi256ENS_10bfloat16_tEfNS_4arch4Sm80ELb0ELb0ELb0ELb0ELb0ELb0ELb1ELb1EEENS1_21CollectiveEpilogueFwdINS6_IJS8_SA_S9_EEENS6_IJNS7_ILi1EEESI_SI_EEESC_SE_Li256ELb0ELb1ELb1ELb0EEENS1_19SingleTileSchedulerILb0ELb1ELb1ELi128EEEEEEEEEvNT_6ParamsE,(.L_x_27 - _ZN7cutlass13device_kernelIN5flash19enable_sm80_to_sm89INS1_16FlashAttnFwdSm80INS1_25CollectiveMainloopFwdSm80ILi8ELi1ELb0EN4cute5tupleIJNS5_1CILi128EEENS7_ILi96EEENS7_ILi256EEEEEELi256ENS_10bfloat16_tEfNS_4arch4Sm80ELb0ELb0ELb0ELb0ELb0ELb0ELb1ELb1EEENS1_21CollectiveEpilogueFwdINS6_IJS8_SA_S9_EEENS6_IJNS7_ILi1EEESI_SI_EEESC_SE_Li256ELb0ELb1ELb1ELb0EEENS1_19SingleTileSchedulerILb0ELb1ELb1ELi128EEEEEEEEEvNT_6ParamsE)
        .other          _ZN7cutlass13device_kernelIN5flash19enable_sm80_to_sm89INS1_16FlashAttnFwdSm80INS1_25CollectiveMainloopFwdSm80ILi8ELi1ELb0EN4cute5tupleIJNS5_1CILi128EEENS7_ILi96EEENS7_ILi256EEEEEELi256ENS_10bfloat16_tEfNS_4arch4Sm80ELb0ELb0ELb0ELb0ELb0ELb0ELb1ELb1EEENS1_21CollectiveEpilogueFwdINS6_IJS8_SA_S9_EEENS6_IJNS7_ILi1EEESI_SI_EEESC_SE_Li256ELb0ELb1ELb1ELb0EEENS1_19SingleTileSchedulerILb0ELb1ELb1ELi128EEEEEEEEEvNT_6ParamsE,@"STO_CUDA_ENTRY STV_DEFAULT"
_ZN7cutlass13device_kernelIN5flash19enable_sm80_to_sm89INS1_16FlashAttnFwdSm80INS1_25CollectiveMainloopFwdSm80ILi8ELi1ELb0EN4cute5tupleIJNS5_1CILi128EEENS7_ILi96EEENS7_ILi256EEEEEELi256ENS_10bfloat16_tEfNS_4arch4Sm80ELb0ELb0ELb0ELb0ELb0ELb0ELb1ELb1EEENS1_21CollectiveEpilogueFwdINS6_IJS8_SA_S9_EEENS6_IJNS7_ILi1EEESI_SI_EEESC_SE_Li256ELb0ELb1ELb1ELb0EEENS1_19SingleTileSchedulerILb0ELb1ELb1ELi128EEEEEEEEEvNT_6ParamsE:
[----:B------:R-:W-:Y:S01]  /*0000*/  LDC R1, c[0x0][0x28] ;  /* 0x00000a00ff017b82 */ /* 0x000fe20000000800 */
[----:B------:R-:W-:Y:S05]  /*0010*/  EXIT ;  /* 0x000000000000794d */ /* 0x000fea0003800000 */
.L_x_9:
        /* <DEDUP_REMOVED lines=14> */
.L_x_27:


//--------------------- .text._ZN7cutlass13device_kernelIN5flash19enable_sm80_to_sm89INS1_16FlashAttnFwdSm80INS1_25CollectiveMainloopFwdSm80ILi8ELi1ELb0EN4cute5tupleIJNS5_1CILi128EEENS7_ILi64EEENS7_ILi256EEEEEELi256ENS_10bfloat16_tEfNS_4arch4Sm80ELb0ELb0ELb0ELb1ELb0ELb0ELb1ELb1EEENS1_21CollectiveEpilogueFwdINS6_IJS8_SA_S9_EEENS6_IJNS7_ILi1EEESI_SI_EEESC_SE_Li256ELb1ELb1ELb1ELb0EEENS1_36VarlenDynamicPersistentTileSchedulerILi128ELi64ELi256ELi256ELb1ELb1ELb0ELb0ELb1ELb1EEEEEEEEEvNT_6ParamsE --------------------------
	.section	.text._ZN7cutlass13device_kernelIN5flash19enable_sm80_to_sm89INS1_16FlashAttnFwdSm80INS1_25CollectiveMainloopFwdSm80ILi8ELi1ELb0EN4cute5tupleIJNS5_1CILi128EEENS7_ILi64EEENS7_ILi256EEEEEELi256ENS_10bfloat16_tEfNS_4arch4Sm80ELb0ELb0ELb0ELb1ELb0ELb0ELb1ELb1EEENS1_21CollectiveEpilogueFwdINS6_IJS8_SA_S9_EEENS6_IJNS7_ILi1EEESI_SI_EEESC_SE_Li256ELb1ELb1ELb1ELb0EEENS1_36VarlenDynamicPersistentTileSchedulerILi128ELi64ELi256ELi256ELb1ELb1ELb0ELb0ELb1ELb1EEEEEEEEEvNT_6ParamsE,"ax",@progbits
	.align	128
.text._ZN7cutlass13device_kernelIN5flash19enable_sm80_to_sm89INS1_16FlashAttnFwdSm80INS1_25CollectiveMainloopFwdSm80ILi8ELi1ELb0EN4cute5tupleIJNS5_1CILi128EEENS7_ILi64EEENS7_ILi256EEEEEELi256ENS_10bfloat16_tEfNS_4arch4Sm80ELb0ELb0ELb0ELb1ELb0ELb0ELb1ELb1EEENS1_21CollectiveEpilogueFwdINS6_IJS8_SA_S9_EEENS6_IJNS7_ILi1EEESI_SI_EEESC_SE_Li256ELb1ELb1ELb1ELb0EEENS1_36VarlenDynamicPersistentTileSchedulerILi128ELi64ELi256ELi256ELb1ELb1ELb0ELb0ELb1ELb1EEEEEEEEEvNT_6ParamsE:
        .type           _ZN7cutlass13device_kernelIN5flash19enable_sm80_to_sm89INS1_16FlashAttnFwdSm80INS1_25CollectiveMainloopFwdSm80ILi8ELi1ELb0EN4cute5tupleIJNS5_1CILi128EEENS7_ILi64EEENS7_ILi256EEEEEELi256ENS_10bfloat16_tEfNS_4arch4Sm80ELb0ELb0ELb0ELb1ELb0ELb0ELb1ELb1EEENS1_21CollectiveEpilogueFwdINS6_IJS8_SA_S9_EEENS6_IJNS7_ILi1EEESI_SI_EEESC_SE_Li256ELb1ELb1ELb1ELb0EEENS1_36VarlenDynamicPersistentTileSchedulerILi128ELi64ELi256ELi256ELb1ELb1ELb0ELb0ELb1ELb1EEEEEEEEEvNT_6ParamsE,@function
        .size           _ZN7cutlass13device_kernelIN5flash19enable_sm80_to_sm89INS1_16FlashAttnFwdSm80INS1_25CollectiveMainloopFwdSm80ILi8ELi1ELb0EN4cute5tupleIJNS5_1CILi128EEENS7_ILi64EEENS7_ILi256EEEEEELi256ENS_10bfloat16_tEfNS_4arch4Sm80ELb0ELb0ELb0ELb1ELb0ELb0ELb1ELb1EEENS1_21CollectiveEpilogueFwdINS6_IJS8_SA_S9_EEENS6_IJNS7_ILi1EEESI_SI_EEESC_SE_Li256ELb1ELb1ELb1ELb0EEENS1_36VarlenDynamicPersistentTileSchedulerILi128ELi64ELi256ELi256ELb1ELb1ELb0ELb0ELb1ELb1EEEEEEEEEvNT_6ParamsE,(.L_x_28 - _ZN7cutlass13device_kernelIN5flash19enable_sm80_to_sm89INS1_16FlashAttnFwdSm80INS1_25CollectiveMainloopFwdSm80ILi8ELi1ELb0EN4cute5tupleIJNS5_1CILi128EEENS7_ILi64EEENS7_ILi256EEEEEELi256ENS_10bfloat16_tEfNS_4arch4Sm80ELb0ELb0ELb0ELb1ELb0ELb0ELb1ELb1EEENS1_21CollectiveEpilogueFwdINS6_IJS8_SA_S9_EEENS6_IJNS7_ILi1EEESI_SI_EEESC_SE_Li256ELb1ELb1ELb1ELb0EEENS1_36VarlenDynamicPersistentTileSchedulerILi128ELi64ELi256ELi256ELb1ELb1ELb0ELb0ELb1ELb1EEEEEEEEEvNT_6ParamsE)
        .other          _ZN7cutlass13device_kernelIN5flash19enable_sm80_to_sm89INS1_16FlashAttnFwdSm80INS1_25CollectiveMainloopFwdSm80ILi8ELi1ELb0EN4cute5tupleIJNS5_1CILi128EEENS7_ILi64EEENS7_ILi256EEEEEELi256ENS_10bfloat16_tEfNS_4arch4Sm80ELb0ELb0ELb0ELb1ELb0ELb0ELb1ELb1EEENS1_21CollectiveEpilogueFwdINS6_IJS8_SA_S9_EEENS6_IJNS7_ILi1EEESI_SI_EEESC_SE_Li256ELb1ELb1ELb1ELb0EEENS1_36VarlenDynamicPersistentTileSchedulerILi128ELi64ELi256ELi256ELb1ELb1ELb0ELb0ELb1ELb1EEEEEEEEEvNT_6ParamsE,@"STO_CUDA_ENTRY STV_DEFAULT"
_ZN7cutlass13device_kernelIN5flash19enable_sm80_to_sm89INS1_16FlashAttnFwdSm80INS1_25CollectiveMainloopFwdSm80ILi8ELi1ELb0EN4cute5tupleIJNS5_1CILi128EEENS7_ILi64EEENS7_ILi256EEEEEELi256ENS_10bfloat16_tEfNS_4arch4Sm80ELb0ELb0ELb0ELb1ELb0ELb0ELb1ELb1EEENS1_21CollectiveEpilogueFwdINS6_IJS8_SA_S9_EEENS6_IJNS7_ILi1EEESI_SI_EEESC_SE_Li256ELb1ELb1ELb1ELb0EEENS1_36VarlenDynamicPersistentTileSchedulerILi128ELi64ELi256ELi256ELb1ELb1ELb0ELb0ELb1ELb1EEEEEEEEEvNT_6ParamsE:
[----:B------:R-:W-:Y:S01]  /*0000*/  LDC R1, c[0x0][0x28] ;  /* 0x00000a00ff017b82 */ /* 0x000fe20000000800 */
[----:B------:R-:W-:Y:S05]  /*0010*/  EXIT ;  /* 0x000000000000794d */ /* 0x000fea0003800000 */
.L_x_10:
        /* <DEDUP_REMOVED lines=14> */
.L_x_28:


//--------------------- .text._ZN7cutlass13device_kernelIN5flash19enable_sm80_to_sm89INS1_16FlashAttnFwdSm80INS1_25CollectiveMainloopFwdSm80ILi8ELi1ELb0EN4cute5tupleIJNS5_1CILi128EEENS7_ILi48EEENS7_ILi256EEEEEELi256ENS_10bfloat16_tEfNS_4arch4Sm80ELb0ELb0ELb0ELb1ELb0ELb1ELb1ELb1EEENS1_21CollectiveEpilogueFwdINS6_IJS8_SA_S9_EEENS6_IJNS7_ILi1EEESI_SI_EEESC_SE_Li256ELb1ELb1ELb1ELb0EEENS1_36VarlenDynamicPersistentTileSchedulerILi128ELi48ELi256ELi256ELb1ELb1ELb0ELb0ELb1ELb1EEEEEEEEEvNT_6ParamsE --------------------------
	.section	.text._ZN7cutlass13device_kernelIN5flash19enable_sm80_to_sm89INS1_16FlashAttnFwdSm80INS1_25CollectiveMainloopFwdSm80ILi8ELi1ELb0EN4cute5tupleIJNS5_1CILi128EEENS7_ILi48EEENS7_ILi256EEEEEELi256ENS_10bfloat16_tEfNS_4arch4Sm80ELb0ELb0ELb0ELb1ELb0ELb1ELb1ELb1EEENS1_21CollectiveEpilogueFwdINS6_IJS8_SA_S9_EEENS6_IJNS7_ILi1EEESI_SI_EEESC_SE_Li256ELb1ELb1ELb1ELb0EEENS1_36VarlenDynamicPersistentTileSchedulerILi128ELi48ELi256ELi256ELb1ELb1ELb0ELb0ELb1ELb1EEEEEEEEEvNT_6ParamsE,"ax",@progbits
	.align	128
.text._ZN7cutlass13device_kernelIN5flash19enable_sm80_to_sm89INS1_16FlashAttnFwdSm80INS1_25CollectiveMainloopFwdSm80ILi8ELi1ELb0EN4cute5tupleIJNS5_1CILi128EEENS7_ILi48EEENS7_ILi256EEEEEELi256ENS_10bfloat16_tEfNS_4arch4Sm80ELb0ELb0ELb0ELb1ELb0ELb1ELb1ELb1EEENS1_21CollectiveEpilogueFwdINS6_IJS8_SA_S9_EEENS6_IJNS7_ILi1EEESI_SI_EEESC_SE_Li256ELb1ELb1ELb1ELb0EEENS1_36VarlenDynamicPersistentTileSchedulerILi128ELi48ELi256ELi256ELb1ELb1ELb0ELb0ELb1ELb1EEEEEEEEEvNT_6ParamsE:
        .type           _ZN7cutlass13device_kernelIN5flash19enable_sm80_to_sm89INS1_16FlashAttnFwdSm80INS1_25CollectiveMainloopFwdSm80ILi8ELi1ELb0EN4cute5tupleIJNS5_1CILi128EEENS7_ILi48EEENS7_ILi256EEEEEELi256ENS_10bfloat16_tEfNS_4arch4Sm80ELb0ELb0ELb0ELb1ELb0ELb1ELb1ELb1EEENS1_21CollectiveEpilogueFwdINS6_IJS8_SA_S9_EEENS6_IJNS7_ILi1EEESI_SI_EEESC_SE_Li256ELb1ELb1ELb1ELb0EEENS1_36VarlenDynamicPersistentTileSchedulerILi128ELi48ELi256ELi256ELb1ELb1ELb0ELb0ELb1ELb1EEEEEEEEEvNT_6ParamsE,@function
        .size           _ZN7cutlass13device_kernelIN5flash19enable_sm80_to_sm89INS1_16FlashAttnFwdSm80INS1_25CollectiveMainloopFwdSm80ILi8ELi1ELb0EN4cute5tupleIJNS5_1CILi128EEENS7_ILi48EEENS7_ILi256EEEEEELi256ENS_10bfloat16_tEfNS_4arch4Sm80ELb0ELb0ELb0ELb1ELb0ELb1ELb1ELb1EEENS1_21CollectiveEpilogueFwdINS6_IJS8_SA_S9_EEENS6_IJNS7_ILi1EEESI_SI_EEESC_SE_Li256ELb1ELb1ELb1ELb0EEENS1_36VarlenDynamicPersistentTileSchedulerILi128ELi48ELi256ELi256ELb1ELb1ELb0ELb0ELb1ELb1EEEEEEEEEvNT_6ParamsE,(.L_x_29 - _ZN7cutlass13device_kernelIN5flash19enable_sm80_to_sm89INS1_16FlashAttnFwdSm80INS1_25CollectiveMainloopFwdSm80ILi8ELi1ELb0EN4cute5tupleIJNS5_1CILi128EEENS7_ILi48EEENS7_ILi256EEEEEELi256ENS_10bfloat16_tEfNS_4arch4Sm80ELb0ELb0ELb0ELb1ELb0ELb1ELb1ELb1EEENS1_21CollectiveEpilogueFwdINS6_IJS8_SA_S9_EEENS6_IJNS7_ILi1EEESI_SI_EEESC_SE_Li256ELb1ELb1ELb1ELb0EEENS1_36VarlenDynamicPersistentTileSchedulerILi128ELi48ELi256ELi256ELb1ELb1ELb0ELb0ELb1ELb1EEEEEEEEEvNT_6ParamsE)
        .other          _ZN7cutlass13device_kernelIN5flash19enable_sm80_to_sm89INS1_16FlashAttnFwdSm80INS1_25CollectiveMainloopFwdSm80ILi8ELi1ELb0EN4cute5tupleIJNS5_1CILi128EEENS7_ILi48EEENS7_ILi256EEEEEELi256ENS_10bfloat16_tEfNS_4arch4Sm80ELb0ELb0ELb0ELb1ELb0ELb1ELb1ELb1EEENS1_21CollectiveEpilogueFwdINS6_IJS8_SA_S9_EEENS6_IJNS7_ILi1EEESI_SI_EEESC_SE_Li256ELb1ELb1ELb1ELb0EEENS1_36VarlenDynamicPersistentTileSchedulerILi128ELi48ELi256ELi256ELb1ELb1ELb0ELb0ELb1ELb1EEEEEEEEEvNT_6ParamsE,@"STO_CUDA_ENTRY STV_DEFAULT"
_ZN7cutlass13device_kernelIN5flash19enable_sm80_to_sm89INS1_16FlashAttnFwdSm80INS1_25CollectiveMainloopFwdSm80ILi8ELi1ELb0EN4cute5tupleIJNS5_1CILi128EEENS7_ILi48EEENS7_ILi256EEEEEELi256ENS_10bfloat16_tEfNS_4arch4Sm80ELb0ELb0ELb0ELb1ELb0ELb1ELb1ELb1EEENS1_21CollectiveEpilogueFwdINS6_IJS8_SA_S9_EEENS6_IJNS7_ILi1EEESI_SI_EEESC_SE_Li256ELb1ELb1ELb1ELb0EEENS1_36VarlenDynamicPersistentTileSchedulerILi128ELi48ELi256ELi256ELb1ELb1ELb0ELb0ELb1ELb1EEEEEEEEEvNT_6ParamsE:
[----:B------:R-:W-:Y:S01]  /*0000*/  LDC R1, c[0x0][0x28] ;  /* 0x00000a00ff017b82 */ /* 0x000fe20000000800 */
[----:B------:R-:W-:Y:S05]  /*0010*/  EXIT ;  /* 0x000000000000794d */ /* 0x000fea0003800000 */
.L_x_11:
        /* <DEDUP_REMOVED lines=14> */
.L_x_29:


//--------------------- .text._ZN7cutlass13device_kernelIN5flash19enable_sm80_to_sm89INS1_16FlashAttnFwdSm80INS1_25CollectiveMainloopFwdSm80ILi8ELi1ELb0EN4cute5tupleIJNS5_1CILi128EEENS7_ILi64EEENS7_ILi256EEEEEELi256ENS_10bfloat16_tEfNS_4arch4Sm80ELb0ELb1ELb0ELb0ELb0ELb0ELb1ELb1EEENS1_21CollectiveEpilogueFwdINS6_IJS8_SA_S9_EEENS6_IJNS7_ILi1EEESI_SI_EEESC_SE_Li256ELb0ELb1ELb1ELb0EEENS1_19SingleTileSchedulerILb0ELb1ELb1ELi128EEEEEEEEEvNT_6ParamsE --------------------------
	.section	.text._ZN7cutlass13device_kernelIN5flash19enable_sm80_to_sm89INS1_16FlashAttnFwdSm80INS1_25CollectiveMainloopFwdSm80ILi8ELi1ELb0EN4cute5tupleIJNS5_1CILi128EEENS7_ILi64EEENS7_ILi256EEEEEELi256ENS_10bfloat16_tEfNS_4arch4Sm80ELb0ELb1ELb0ELb0ELb0ELb0ELb1ELb1EEENS1_21CollectiveEpilogueFwdINS6_IJS8_SA_S9_EEENS6_IJNS7_ILi1EEESI_SI_EEESC_SE_Li256ELb0ELb1ELb1ELb0EEENS1_19SingleTileSchedulerILb0ELb1ELb1ELi128EEEEEEEEEvNT_6ParamsE,"ax",@progbits
	.align	128
.text._ZN7cutlass13device_kernelIN5flash19enable_sm80_to_sm89INS1_16FlashAttnFwdSm80INS1_25CollectiveMainloopFwdSm80ILi8ELi1ELb0EN4cute5tupleIJNS5_1CILi128EEENS7_ILi64EEENS7_ILi256EEEEEELi256ENS_10bfloat16_tEfNS_4arch4Sm80ELb0ELb1ELb0ELb0ELb0ELb0ELb1ELb1EEENS1_21CollectiveEpilogueFwdINS6_IJS8_SA_S9_EEENS6_IJNS7_ILi1EEESI_SI_EEESC_SE_Li256ELb0ELb1ELb1ELb0EEENS1_19SingleTileSchedulerILb0ELb1ELb1ELi128EEEEEEEEEvNT_6ParamsE:
        .type           _ZN7cutlass13device_kernelIN5flash19enable_sm80_to_sm89INS1_16FlashAttnFwdSm80INS1_25CollectiveMainloopFwdSm80ILi8ELi1ELb0EN4cute5tupleIJNS5_1CILi128EEENS7_ILi64EEENS7_ILi256EEEEEELi256ENS_10bfloat16_tEfNS_4arch4Sm80ELb0ELb1ELb0ELb0ELb0ELb0ELb1ELb1EEENS1_21CollectiveEpilogueFwdINS6_IJS8_SA_S9_EEENS6_IJNS7_ILi1EEESI_SI_EEESC_SE_Li256ELb0ELb1ELb1ELb0EEENS1_19SingleTileSchedulerILb0ELb1ELb1ELi128EEEEEEEEEvNT_6ParamsE,@function
        .size           _ZN7cutlass13device_kernelIN5flash19enable_sm80_to_sm89INS1_16FlashAttnFwdSm80INS1_25CollectiveMainloopFwdSm80ILi8ELi1ELb0EN4cute5tupleIJNS5_1CILi128EEENS7_ILi64EEENS7_ILi256EEEEEELi256ENS_10bfloat16_tEfNS_4arch4Sm80ELb0ELb1ELb0ELb0ELb0ELb0ELb1ELb1EEENS1_21CollectiveEpilogueFwdINS6_IJS8_SA_S9_EEENS6_IJNS7_ILi1EEESI_SI_EEESC_SE_Li256ELb0ELb1ELb1ELb0EEENS1_19SingleTileSchedulerILb0ELb1ELb1ELi128EEEEEEEEEvNT_6ParamsE,(.L_x_30 - _ZN7cutlass13device_kernelIN5flash19enable_sm80_to_sm89INS1_16FlashAttnFwdSm80INS1_25CollectiveMainloopFwdSm80ILi8ELi1ELb0EN4cute5tupleIJNS5_1CILi128EEENS7_ILi64EEENS7_ILi256EEEEEELi256ENS_10bfloat16_tEfNS_4arch4Sm80ELb0ELb1ELb0ELb0ELb0ELb0ELb1ELb1EEENS1_21CollectiveEpilogueFwdINS6_IJS8_SA_S9_EEENS6_IJNS7_ILi1EEESI_SI_EEESC_SE_Li256ELb0ELb1ELb1ELb0EEENS1_19SingleTileSchedulerILb0ELb1ELb1ELi128EEEEEEEEEvNT_6ParamsE)
        .other          _ZN7cutlass13device_kernelIN5flash19enable_sm80_to_sm89INS1_16FlashAttnFwdSm80INS1_25CollectiveMainloopFwdSm80ILi8ELi1ELb0EN4cute5tupleIJNS5_1CILi128EEENS7_ILi64EEENS7_ILi256EEEEEELi256ENS_10bfloat16_tEfNS_4arch4Sm80ELb0ELb1ELb0ELb0ELb0ELb0ELb1ELb1EEENS1_21CollectiveEpilogueFwdINS6_IJS8_SA_S9_EEENS6_IJNS7_ILi1EEESI_SI_EEESC_SE_Li256ELb0ELb1ELb1ELb0EEENS1_19SingleTileSchedulerILb0ELb1ELb1ELi128EEEEEEEEEvNT_6ParamsE,@"STO_CUDA_ENTRY STV_DEFAULT"
_ZN7cutlass13device_kernelIN5flash19enable_sm80_to_sm89INS1_16FlashAttnFwdSm80INS1_25CollectiveMainloopFwdSm80ILi8ELi1ELb0EN4cute5tupleIJNS5_1CILi128EEENS7_ILi64EEENS7_ILi256EEEEEELi256ENS_10bfloat16_tEfNS_4arch4Sm80ELb0ELb1ELb0ELb0ELb0ELb0ELb1ELb1EEENS1_21CollectiveEpilogueFwdINS6_IJS8_SA_S9_EEENS6_IJNS7_ILi1EEESI_SI_EEESC_SE_Li256ELb0ELb1ELb1ELb0EEENS1_19SingleTileSchedulerILb0ELb1ELb1ELi128EEEEEEEEEvNT_6ParamsE:
[----:B------:R-:W-:Y:S01]  /*0000*/  LDC R1, c[0x0][0x28] ;  /* 0x00000a00ff017b82 */ /* 0x000fe20000000800 */
[----:B------:R-:W-:Y:S05]  /*0010*/  EXIT ;  /* 0x000000000000794d */ /* 0x000fea0003800000 */
.L_x_12:
        /* <DEDUP_REMOVED lines=14> */
.L_x_30:


//--------------------- .text._ZN7cutlass13device_kernelIN5flash19enable_sm80_to_sm89INS1_16FlashAttnFwdSm80INS1_25CollectiveMainloopFwdSm80ILi8ELi1ELb0EN4cute5tupleIJNS5_1CILi128EEENS7_ILi64EEENS7_ILi256EEEEEELi256ENS_10bfloat16_tEfNS_4arch4Sm80ELb0ELb1ELb0ELb1ELb0ELb0ELb1ELb1EEENS1_21CollectiveEpilogueFwdINS6_IJS8_SA_S9_EEENS6_IJNS7_ILi1EEESI_SI_EEESC_SE_Li256ELb1ELb1ELb1ELb0EEENS1_36VarlenDynamicPersistentTileSchedulerILi128ELi64ELi256ELi256ELb1ELb1ELb0ELb1ELb0ELb1EEEEEEEEEvNT_6ParamsE --------------------------
	.section	.text._ZN7cutlass13device_kernelIN5flash19enable_sm80_to_sm89INS1_16FlashAttnFwdSm80INS1_25CollectiveMainloopFwdSm80ILi8ELi1ELb0EN4cute5tupleIJNS5_1CILi128EEENS7_ILi64EEENS7_ILi256EEEEEELi256ENS_10bfloat16_tEfNS_4arch4Sm80ELb0ELb1ELb0ELb1ELb0ELb0ELb1ELb1EEENS1_21CollectiveEpilogueFwdINS6_IJS8_SA_S9_EEENS6_IJNS7_ILi1EEESI_SI_EEESC_SE_Li256ELb1ELb1ELb1ELb0EEENS1_36VarlenDynamicPersistentTileSchedulerILi128ELi64ELi256ELi256ELb1ELb1ELb0ELb1ELb0ELb1EEEEEEEEEvNT_6ParamsE,"ax",@progbits
	.align	128
.text._ZN7cutlass13device_kernelIN5flash19enable_sm80_to_sm89INS1_16FlashAttnFwdSm80INS1_25CollectiveMainloopFwdSm80ILi8ELi1ELb0EN4cute5tupleIJNS5_1CILi128EEENS7_ILi64EEENS7_ILi256EEEEEELi256ENS_10bfloat16_tEfNS_4arch4Sm80ELb0ELb1ELb0ELb1ELb0ELb0ELb1ELb1EEENS1_21CollectiveEpilogueFwdINS6_IJS8_SA_S9_EEENS6_IJNS7_ILi1EEESI_SI_EEESC_SE_Li256ELb1ELb1ELb1ELb0EEENS1_36VarlenDynamicPersistentTileSchedulerILi128ELi64ELi256ELi256ELb1ELb1ELb0ELb1ELb0ELb1EEEEEEEEEvNT_6ParamsE:
        .type           _ZN7cutlass13device_kernelIN5flash19enable_sm80_to_sm89INS1_16FlashAttnFwdSm80INS1_25CollectiveMainloopFwdSm80ILi8ELi1ELb0EN4cute5tupleIJNS5_1CILi128EEENS7_ILi64EEENS7_ILi256EEEEEELi256ENS_10bfloat16_tEfNS_4arch4Sm80ELb0ELb1ELb0ELb1ELb0ELb0ELb1ELb1EEENS1_21CollectiveEpilogueFwdINS6_IJS8_SA_S9_EEENS6_IJNS7_ILi1EEESI_SI_EEESC_SE_Li256ELb1ELb1ELb1ELb0EEENS1_36VarlenDynamicPersistentTileSchedulerILi128ELi64ELi256ELi256ELb1ELb1ELb0ELb1ELb0ELb1EEEEEEEEEvNT_6ParamsE,@function
        .size           _ZN7cutlass13device_kernelIN5flash19enable_sm80_to_sm89INS1_16FlashAttnFwdSm80INS1_25CollectiveMainloopFwdSm80ILi8ELi1ELb0EN4cute5tupleIJNS5_1CILi128EEENS7_ILi64EEENS7_ILi256EEEEEELi256ENS_10bfloat16_tEfNS_4arch4Sm80ELb0ELb1ELb0ELb1ELb0ELb0ELb1ELb1EEENS1_21CollectiveEpilogueFwdINS6_IJS8_SA_S9_EEENS6_IJNS7_ILi1EEESI_SI_EEESC_SE_Li256ELb1ELb1ELb1ELb0EEENS1_36VarlenDynamicPersistentTileSchedulerILi128ELi64ELi256ELi256ELb1ELb1ELb0ELb1ELb0ELb1EEEEEEEEEvNT_6ParamsE,(.L_x_31 - _ZN7cutlass13device_kernelIN5flash19enable_sm80_to_sm89INS1_16FlashAttnFwdSm80INS1_25CollectiveMainloopFwdSm80ILi8ELi1ELb0EN4cute5tupleIJNS5_1CILi128EEENS7_ILi64EEENS7_ILi256EEEEEELi256ENS_10bfloat16_tEfNS_4arch4Sm80ELb0ELb1ELb0ELb1ELb0ELb0ELb1ELb1EEENS1_21CollectiveEpilogueFwdINS6_IJS8_SA_S9_EEENS6_IJNS7_ILi1EEESI_SI_EEESC_SE_Li256ELb1ELb1ELb1ELb0EEENS1_36VarlenDynamicPersistentTileSchedulerILi128ELi64ELi256ELi256ELb1ELb1ELb0ELb1ELb0ELb1EEEEEEEEEvNT_6ParamsE)
        .other          _ZN7cutlass13device_kernelIN5flash19enable_sm80_to_sm89INS1_16FlashAttnFwdSm80INS1_25CollectiveMainloopFwdSm80ILi8ELi1ELb0EN4cute5tupleIJNS5_1CILi128EEENS7_ILi64EEENS7_ILi256EEEEEELi256ENS_10bfloat16_tEfNS_4arch4Sm80ELb0ELb1ELb0ELb1ELb0ELb0ELb1ELb1EEENS1_21CollectiveEpilogueFwdINS6_IJS8_SA_S9_EEENS6_IJNS7_ILi1EEESI_SI_EEESC_SE_Li256ELb1ELb1ELb1ELb0EEENS1_36VarlenDynamicPersistentTileSchedulerILi128ELi64ELi256ELi256ELb1ELb1ELb0ELb1ELb0ELb1EEEEEEEEEvNT_6ParamsE,@"STO_CUDA_ENTRY STV_DEFAULT"
_ZN7cutlass13device_kernelIN5flash19enable_sm80_to_sm89INS1_16FlashAttnFwdSm80INS1_25CollectiveMainloopFwdSm80ILi8ELi1ELb0EN4cute5tupleIJNS5_1CILi128EEENS7_ILi64EEENS7_ILi256EEEEEELi256ENS_10bfloat16_tEfNS_4arch4Sm80ELb0ELb1ELb0ELb1ELb0ELb0ELb1ELb1EEENS1_21CollectiveEpilogueFwdINS6_IJS8_SA_S9_EEENS6_IJNS7_ILi1EEESI_SI_EEESC_SE_Li256ELb1ELb1ELb1ELb0EEENS1_36VarlenDynamicPersistentTileSchedulerILi128ELi64ELi256ELi256ELb1ELb1ELb0ELb1ELb0ELb1EEEEEEEEEvNT_6ParamsE:
[----:B------:R-:W-:Y:S01]  /*0000*/  LDC R1, c[0x0][0x28] ;  /* 0x00000a00ff017b82 */ /* 0x000fe20000000800 */
[----:B------:R-:W-:Y:S05]  /*0010*/  EXIT ;  /* 0x000000000000794d */ /* 0x000fea0003800000 */
.L_x_13:
        /* <DEDUP_REMOVED lines=14> */
.L_x_31:


//--------------------- .text._ZN7cutlass13device_kernelIN5flash19enable_sm80_to_sm89INS1_16FlashAttnFwdSm80INS1_25CollectiveMainloopFwdSm80ILi8ELi1ELb0EN4cute5tupleIJNS5_1CILi128EEENS7_ILi48EEENS7_ILi256EEEEEELi256ENS_10bfloat16_tEfNS_4arch4Sm80ELb0ELb1ELb0ELb1ELb0ELb1ELb1ELb1EEENS1_21CollectiveEpilogueFwdINS6_IJS8_SA_S9_EEENS6_IJNS7_ILi1EEESI_SI_EEESC_SE_Li256ELb1ELb1ELb1ELb0EEENS1_36VarlenDynamicPersistentTileSchedulerILi128ELi48ELi256ELi256ELb1ELb1ELb0ELb1ELb0ELb1EEEEEEEEEvNT_6ParamsE --------------------------
	.section	.text._ZN7cutlass13device_kernelIN5flash19enable_sm80_to_sm89INS1_16FlashAttnFwdSm80INS1_25CollectiveMainloopFwdSm80ILi8ELi1ELb0EN4cute5tupleIJNS5_1CILi128EEENS7_ILi48EEENS7_ILi256EEEEEELi256ENS_10bfloat16_tEfNS_4arch4Sm80ELb0ELb1ELb0ELb1ELb0ELb1ELb1ELb1EEENS1_21CollectiveEpilogueFwdINS6_IJS8_SA_S9_EEENS6_IJNS7_ILi1EEESI_SI_EEESC_SE_Li256ELb1ELb1ELb1ELb0EEENS1_36VarlenDynamicPersistentTileSchedulerILi128ELi48ELi256ELi256ELb1ELb1ELb0ELb1ELb0ELb1EEEEEEEEEvNT_6ParamsE,"ax",@progbits
	.align	128
.text._ZN7cutlass13device_kernelIN5flash19enable_sm80_to_sm89INS1_16FlashAttnFwdSm80INS1_25CollectiveMainloopFwdSm80ILi8ELi1ELb0EN4cute5tupleIJNS5_1CILi128EEENS7_ILi48EEENS7_ILi256EEEEEELi256ENS_10bfloat16_tEfNS_4arch4Sm80ELb0ELb1ELb0ELb1ELb0ELb1ELb1ELb1EEENS1_21CollectiveEpilogueFwdINS6_IJS8_SA_S9_EEENS6_IJNS7_ILi1EEESI_SI_EEESC_SE_Li256ELb1ELb1ELb1ELb0EEENS1_36VarlenDynamicPersistentTileSchedulerILi128ELi48ELi256ELi256ELb1ELb1ELb0ELb1ELb0ELb1EEEEEEEEEvNT_6ParamsE:
        .type           _ZN7cutlass13device_kernelIN5flash19enable_sm80_to_sm89INS1_16FlashAttnFwdSm80INS1_25CollectiveMainloopFwdSm80ILi8ELi1ELb0EN4cute5tupleIJNS5_1CILi128EEENS7_ILi48EEENS7_ILi256EEEEEELi256ENS_10bfloat16_tEfNS_4arch4Sm80ELb0ELb1ELb0ELb1ELb0ELb1ELb1ELb1EEENS1_21CollectiveEpilogueFwdINS6_IJS8_SA_S9_EEENS6_IJNS7_ILi1EEESI_SI_EEESC_SE_Li256ELb1ELb1ELb1ELb0EEENS1_36VarlenDynamicPersistentTileSchedulerILi128ELi48ELi256ELi256ELb1ELb1ELb0ELb1ELb0ELb1EEEEEEEEEvNT_6ParamsE,@function
        .size           _ZN7cutlass13device_kernelIN5flash19enable_sm80_to_sm89INS1_16FlashAttnFwdSm80INS1_25CollectiveMainloopFwdSm80ILi8ELi1ELb0EN4cute5tupleIJNS5_1CILi128EEENS7_ILi48EEENS7_ILi256EEEEEELi256ENS_10bfloat16_tEfNS_4arch4Sm80ELb0ELb1ELb0ELb1ELb0ELb1ELb1ELb1EEENS1_21CollectiveEpilogueFwdINS6_IJS8_SA_S9_EEENS6_IJNS7_ILi1EEESI_SI_EEESC_SE_Li256ELb1ELb1ELb1ELb0EEENS1_36VarlenDynamicPersistentTileSchedulerILi128ELi48ELi256ELi256ELb1ELb1ELb0ELb1ELb0ELb1EEEEEEEEEvNT_6ParamsE,(.L_x_32 - _ZN7cutlass13device_kernelIN5flash19enable_sm80_to_sm89INS1_16FlashAttnFwdSm80INS1_25CollectiveMainloopFwdSm80ILi8ELi1ELb0EN4cute5tupleIJNS5_1CILi128EEENS7_ILi48EEENS7_ILi256EEEEEELi256ENS_10bfloat16_tEfNS_4arch4Sm80ELb0ELb1ELb0ELb1ELb0ELb1ELb1ELb1EEENS1_21CollectiveEpilogueFwdINS6_IJS8_SA_S9_EEENS6_IJNS7_ILi1EEESI_SI_EEESC_SE_Li256ELb1ELb1ELb1ELb0EEENS1_36VarlenDynamicPersistentTileSchedulerILi128ELi48ELi256ELi256ELb1ELb1ELb0ELb1ELb0ELb1EEEEEEEEEvNT_6ParamsE)
        .other          _ZN7cutlass13device_kernelIN5flash19enable_sm80_to_sm89INS1_16FlashAttnFwdSm80INS1_25CollectiveMainloopFwdSm80ILi8ELi1ELb0EN4cute5tupleIJNS5_1CILi128EEENS7_ILi48EEENS7_ILi256EEEEEELi256ENS_10bfloat16_tEfNS_4arch4Sm80ELb0ELb1ELb0ELb1ELb0ELb1ELb1ELb1EEENS1_21CollectiveEpilogueFwdINS6_IJS8_SA_S9_EEENS6_IJNS7_ILi1EEESI_SI_EEESC_SE_Li256ELb1ELb1ELb1ELb0EEENS1_36VarlenDynamicPersistentTileSchedulerILi128ELi48ELi256ELi256ELb1ELb1ELb0ELb1ELb0ELb1EEEEEEEEEvNT_6ParamsE,@"STO_CUDA_ENTRY STV_DEFAULT"
_ZN7cutlass13device_kernelIN5flash19enable_sm80_to_sm89INS1_16FlashAttnFwdSm80INS1_25CollectiveMainloopFwdSm80ILi8ELi1ELb0EN4cute5tupleIJNS5_1CILi128EEENS7_ILi48EEENS7_ILi256EEEEEELi256ENS_10bfloat16_tEfNS_4arch4Sm80ELb0ELb1ELb0ELb1ELb0ELb1ELb1ELb1EEENS1_21CollectiveEpilogueFwdINS6_IJS8_SA_S9_EEENS6_IJNS7_ILi1EEESI_SI_EEESC_SE_Li256ELb1ELb1ELb1ELb0EEENS1_36VarlenDynamicPersistentTileSchedulerILi128ELi48ELi256ELi256ELb1ELb1ELb0ELb1ELb0ELb1EEEEEEEEEvNT_6ParamsE:
[----:B------:R-:W-:Y:S01]  /*0000*/  LDC R1, c[0x0][0x28] ;  /* 0x00000a00ff017b82 */ /* 0x000fe20000000800 */
[----:B------:R-:W-:Y:S05]  /*0010*/  EXIT ;  /* 0x000000000000794d */ /* 0x000fea0003800000 */
.L_x_14:
        /* <DEDUP_REMOVED lines=14> */
.L_x_32:


//--------------------- .text._ZN7cutlass13device_kernelIN5flash19enable_sm80_to_sm89INS1_16FlashAttnFwdSm80INS1_25CollectiveMainloopFwdSm80ILi8ELi1ELb0EN4cute5tupleIJNS5_1CILi128EEENS7_ILi96EEENS7_ILi256EEEEEELi256ENS_10bfloat16_tEfNS_4arch4Sm80ELb1ELb0ELb0ELb0ELb0ELb0ELb1ELb1EEENS1_21CollectiveEpilogueFwdINS6_IJS8_SA_S9_EEENS6_IJNS7_ILi1EEESI_SI_EEESC_SE_Li256ELb0ELb1ELb1ELb0EEENS1_30DynamicPersistentTileSchedulerILi256ELi256ELb1ELb1ELb0EEEEEEEEEvNT_6ParamsE --------------------------
	.section	.text._ZN7cutlass13device_kernelIN5flash19enable_sm80_to_sm89INS1_16FlashAttnFwdSm80INS1_25CollectiveMainloopFwdSm80ILi8ELi1ELb0EN4cute5tupleIJNS5_1CILi128EEENS7_ILi96EEENS7_ILi256EEEEEELi256ENS_10bfloat16_tEfNS_4arch4Sm80ELb1ELb0ELb0ELb0ELb0ELb0ELb1ELb1EEENS1_21CollectiveEpilogueFwdINS6_IJS8_SA_S9_EEENS6_IJNS7_ILi1EEESI_SI_EEESC_SE_Li256ELb0ELb1ELb1ELb0EEENS1_30DynamicPersistentTileSchedulerILi256ELi256ELb1ELb1ELb0EEEEEEEEEvNT_6ParamsE,"ax",@progbits
	.align	128
.text._ZN7cutlass13device_kernelIN5flash19enable_sm80_to_sm89INS1_16FlashAttnFwdSm80INS1_25CollectiveMainloopFwdSm80ILi8ELi1ELb0EN4cute5tupleIJNS5_1CILi128EEENS7_ILi96EEENS7_ILi256EEEEEELi256ENS_10bfloat16_tEfNS_4arch4Sm80ELb1ELb0ELb0ELb0ELb0ELb0ELb1ELb1EEENS1_21CollectiveEpilogueFwdINS6_IJS8_SA_S9_EEENS6_IJNS7_ILi1EEESI_SI_EEESC_SE_Li256ELb0ELb1ELb1ELb0EEENS1_30DynamicPersistentTileSchedulerILi256ELi256ELb1ELb1ELb0EEEEEEEEEvNT_6ParamsE:
        .type           _ZN7cutlass13device_kernelIN5flash19enable_sm80_to_sm89INS1_16FlashAttnFwdSm80INS1_25CollectiveMainloopFwdSm80ILi8ELi1ELb0EN4cute5tupleIJNS5_1CILi128EEENS7_ILi96EEENS7_ILi256EEEEEELi256ENS_10bfloat16_tEfNS_4arch4Sm80ELb1ELb0ELb0ELb0ELb0ELb0ELb1ELb1EEENS1_21CollectiveEpilogueFwdINS6_IJS8_SA_S9_EEENS6_IJNS7_ILi1EEESI_SI_EEESC_SE_Li256ELb0ELb1ELb1ELb0EEENS1_30DynamicPersistentTileSchedulerILi256ELi256ELb1ELb1ELb0EEEEEEEEEvNT_6ParamsE,@function
        .size           _ZN7cutlass13device_kernelIN5flash19enable_sm80_to_sm89INS1_16FlashAttnFwdSm80INS1_25CollectiveMainloopFwdSm80ILi8ELi1ELb0EN4cute5tupleIJNS5_1CILi128EEENS7_ILi96EEENS7_ILi256EEEEEELi256ENS_10bfloat16_tEfNS_4arch4Sm80ELb1ELb0ELb0ELb0ELb0ELb0ELb1ELb1EEENS1_21CollectiveEpilogueFwdINS6_IJS8_SA_S9_EEENS6_IJNS7_ILi1EEESI_SI_EEESC_SE_Li256ELb0ELb1ELb1ELb0EEENS1_30DynamicPersistentTileSchedulerILi256ELi256ELb1ELb1ELb0EEEEEEEEEvNT_6ParamsE,(.L_x_33 - _ZN7cutlass13device_kernelIN5flash19enable_sm80_to_sm89INS1_16FlashAttnFwdSm80INS1_25CollectiveMainloopFwdSm80ILi8ELi1ELb0EN4cute5tupleIJNS5_1CILi128EEENS7_ILi96EEENS7_ILi256EEEEEELi256ENS_10bfloat16_tEfNS_4arch4Sm80ELb1ELb0ELb0ELb0ELb0ELb0ELb1ELb1EEENS1_21CollectiveEpilogueFwdINS6_IJS8_SA_S9_EEENS6_IJNS7_ILi1EEESI_SI_EEESC_SE_Li256ELb0ELb1ELb1ELb0EEENS1_30DynamicPersistentTileSchedulerILi256ELi256ELb1ELb1ELb0EEEEEEEEEvNT_6ParamsE)
        .other          _ZN7cutlass13device_kernelIN5flash19enable_sm80_to_sm89INS1_16FlashAttnFwdSm80INS1_25CollectiveMainloopFwdSm80ILi8ELi1ELb0EN4cute5tupleIJNS5_1CILi128EEENS7_ILi96EEENS7_ILi256EEEEEELi256ENS_10bfloat16_tEfNS_4arch4Sm80ELb1ELb0ELb0ELb0ELb0ELb0ELb1ELb1EEENS1_21CollectiveEpilogueFwdINS6_IJS8_SA_S9_EEENS6_IJNS7_ILi1EEESI_SI_EEESC_SE_Li256ELb0ELb1ELb1ELb0EEENS1_30DynamicPersistentTileSchedulerILi256ELi256ELb1ELb1ELb0EEEEEEEEEvNT_6ParamsE,@"STO_CUDA_ENTRY STV_DEFAULT"
_ZN7cutlass13device_kernelIN5flash19enable_sm80_to_sm89INS1_16FlashAttnFwdSm80INS1_25CollectiveMainloopFwdSm80ILi8ELi1ELb0EN4cute5tupleIJNS5_1CILi128EEENS7_ILi96EEENS7_ILi256EEEEEELi256ENS_10bfloat16_tEfNS_4arch4Sm80ELb1ELb0ELb0ELb0ELb0ELb0ELb1ELb1EEENS1_21CollectiveEpilogueFwdINS6_IJS8_SA_S9_EEENS6_IJNS7_ILi1EEESI_SI_EEESC_SE_Li256ELb0ELb1ELb1ELb0EEENS1_30DynamicPersistentTileSchedulerILi256ELi256ELb1ELb1ELb0EEEEEEEEEvNT_6ParamsE:
[----:B------:R-:W-:Y:S01]  /*0000*/  LDC R1, c[0x0][0x28] ;  /* 0x00000a00ff017b82 */ /* 0x000fe20000000800 */
[----:B------:R-:W-:Y:S05]  /*0010*/  EXIT ;  /* 0x000000000000794d */ /* 0x000fea0003800000 */
.L_x_15:
        /* <DEDUP_REMOVED lines=14> */
.L_x_33:


//--------------------- .text._ZN7cutlass13device_kernelIN5flash19enable_sm80_to_sm89INS1_16FlashAttnFwdSm80INS1_25CollectiveMainloopFwdSm80ILi8ELi1ELb0EN4cute5tupleIJNS5_1CILi128EEENS7_ILi64EEENS7_ILi256EEEEEELi256ENS_10bfloat16_tEfNS_4arch4Sm80ELb1ELb0ELb0ELb1ELb0ELb0ELb1ELb1EEENS1_21CollectiveEpilogueFwdINS6_IJS8_SA_S9_EEENS6_IJNS7_ILi1EEESI_SI_EEESC_SE_Li256ELb1ELb1ELb1ELb0EEENS1_36VarlenDynamicPersistentTileSchedulerILi128ELi64ELi256ELi256ELb1ELb1ELb0ELb1ELb1ELb1EEEEEEEEEvNT_6ParamsE --------------------------
	.section	.text._ZN7cutlass13device_kernelIN5flash19enable_sm80_to_sm89INS1_16FlashAttnFwdSm80INS1_25CollectiveMainloopFwdSm80ILi8ELi1ELb0EN4cute5tupleIJNS5_1CILi128EEENS7_ILi64EEENS7_ILi256EEEEEELi256ENS_10bfloat16_tEfNS_4arch4Sm80ELb1ELb0ELb0ELb1ELb0ELb0ELb1ELb1EEENS1_21CollectiveEpilogueFwdINS6_IJS8_SA_S9_EEENS6_IJNS7_ILi1EEESI_SI_EEESC_SE_Li256ELb1ELb1ELb1ELb0EEENS1_36VarlenDynamicPersistentTileSchedulerILi128ELi64ELi256ELi256ELb1ELb1ELb0ELb1ELb1ELb1EEEEEEEEEvNT_6ParamsE,"ax",@progbits
	.align	128
.text._ZN7cutlass13device_kernelIN5flash19enable_sm80_to_sm89INS1_16FlashAttnFwdSm80INS1_25CollectiveMainloopFwdSm80ILi8ELi1ELb0EN4cute5tupleIJNS5_1CILi128EEENS7_ILi64EEENS7_ILi256EEEEEELi256ENS_10bfloat16_tEfNS_4arch4Sm80ELb1ELb0ELb0ELb1ELb0ELb0ELb1ELb1EEENS1_21CollectiveEpilogueFwdINS6_IJS8_SA_S9_EEENS6_IJNS7_ILi1EEESI_SI_EEESC_SE_Li256ELb1ELb1ELb1ELb0EEENS1_36VarlenDynamicPersistentTileSchedulerILi128ELi64ELi256ELi256ELb1ELb1ELb0ELb1ELb1ELb1EEEEEEEEEvNT_6ParamsE:
        .type           _ZN7cutlass13device_kernelIN5flash19enable_sm80_to_sm89INS1_16FlashAttnFwdSm80INS1_25CollectiveMainloopFwdSm80ILi8ELi1ELb0EN4cute5tupleIJNS5_1CILi128EEENS7_ILi64EEENS7_ILi256EEEEEELi256ENS_10bfloat16_tEfNS_4arch4Sm80ELb1ELb0ELb0ELb1ELb0ELb0ELb1ELb1EEENS1_21CollectiveEpilogueFwdINS6_IJS8_SA_S9_EEENS6_IJNS7_ILi1EEESI_SI_EEESC_SE_Li256ELb1ELb1ELb1ELb0EEENS1_36VarlenDynamicPersistentTileSchedulerILi128ELi64ELi256ELi256ELb1ELb1ELb0ELb1ELb1ELb1EEEEEEEEEvNT_6ParamsE,@function
        .size           _ZN7cutlass13device_kernelIN5flash19enable_sm80_to_sm89INS1_16FlashAttnFwdSm80INS1_25CollectiveMainloopFwdSm80ILi8ELi1ELb0EN4cute5tupleIJNS5_1CILi128EEENS7_ILi64EEENS7_ILi256EEEEEELi256ENS_10bfloat16_tEfNS_4arch4Sm80ELb1ELb0ELb0ELb1ELb0ELb0ELb1ELb1EEENS1_21CollectiveEpilogueFwdINS6_IJS8_SA_S9_EEENS6_IJNS7_ILi1EEESI_SI_EEESC_SE_Li256ELb1ELb1ELb1ELb0EEENS1_36VarlenDynamicPersistentTileSchedulerILi128ELi64ELi256ELi256ELb1ELb1ELb0ELb1ELb1ELb1EEEEEEEEEvNT_6ParamsE,(.L_x_34 - _ZN7cutlass13device_kernelIN5flash19enable_sm80_to_sm89INS1_16FlashAttnFwdSm80INS1_25CollectiveMainloopFwdSm80ILi8ELi1ELb0EN4cute5tupleIJNS5_1CILi128EEENS7_ILi64EEENS7_ILi256EEEEEELi256ENS_10bfloat16_tEfNS_4arch4Sm80ELb1ELb0ELb0ELb1ELb0ELb0ELb1ELb1EEENS1_21CollectiveEpilogueFwdINS6_IJS8_SA_S9_EEENS6_IJNS7_ILi1EEESI_SI_EEESC_SE_Li256ELb1ELb1ELb1ELb0EEENS1_36VarlenDynamicPersistentTileSchedulerILi128ELi64ELi256ELi256ELb1ELb1ELb0ELb1ELb1ELb1EEEEEEEEEvNT_6ParamsE)
        .other          _ZN7cutlass13device_kernelIN5flash19enable_sm80_to_sm89INS1_16FlashAttnFwdSm80INS1_25CollectiveMainloopFwdSm80ILi8ELi1ELb0EN4cute5tupleIJNS5_1CILi128EEENS7_ILi64EEENS7_ILi256EEEEEELi256ENS_10bfloat16_tEfNS_4arch4Sm80ELb1ELb0ELb0ELb1ELb0ELb0ELb1ELb1EEENS1_21CollectiveEpilogueFwdINS6_IJS8_SA_S9_EEENS6_IJNS7_ILi1EEESI_SI_EEESC_SE_Li256ELb1ELb1ELb1ELb0EEENS1_36VarlenDynamicPersistentTileSchedulerILi128ELi64ELi256ELi256ELb1ELb1ELb0ELb1ELb1ELb1EEEEEEEEEvNT_6ParamsE,@"STO_CUDA_ENTRY STV_DEFAULT"
_ZN7cutlass13device_kernelIN5flash19enable_sm80_to_sm89INS1_16FlashAttnFwdSm80INS1_25CollectiveMainloopFwdSm80ILi8ELi1ELb0EN4cute5tupleIJNS5_1CILi128EEENS7_ILi64EEENS7_ILi256EEEEEELi256ENS_10bfloat16_tEfNS_4arch4Sm80ELb1ELb0ELb0ELb1ELb0ELb0ELb1ELb1EEENS1_21CollectiveEpilogueFwdINS6_IJS8_SA_S9_EEENS6_IJNS7_ILi1EEESI_SI_EEESC_SE_Li256ELb1ELb1ELb1ELb0EEENS1_36VarlenDynamicPersistentTileSchedulerILi128ELi64ELi256ELi256ELb1ELb1ELb0ELb1ELb1ELb1EEEEEEEEEvNT_6ParamsE:
[----:B------:R-:W-:Y:S01]  /*0000*/  LDC R1, c[0x0][0x28] ;  /* 0x00000a00ff017b82 */ /* 0x000fe20000000800 */
[----:B------:R-:W-:Y:S05]  /*0010*/  EXIT ;  /* 0x000000000000794d */ /* 0x000fea0003800000 */
.L_x_16:
        /* <DEDUP_REMOVED lines=14> */
.L_x_34:


//--------------------- .text._ZN7cutlass13device_kernelIN5flash19enable_sm80_to_sm89INS1_16FlashAttnFwdSm80INS1_25CollectiveMainloopFwdSm80ILi8ELi1ELb0EN4cute5tupleIJNS5_1CILi128EEENS7_ILi48EEENS7_ILi256EEEEEELi256ENS_10bfloat16_tEfNS_4arch4Sm80ELb1ELb0ELb0ELb1ELb0ELb1ELb1ELb1EEENS1_21CollectiveEpilogueFwdINS6_IJS8_SA_S9_EEENS6_IJNS7_ILi1EEESI_SI_EEESC_SE_Li256ELb1ELb1ELb1ELb0EEENS1_36VarlenDynamicPersistentTileSchedulerILi128ELi48ELi256ELi256ELb1ELb1ELb0ELb1ELb1ELb1EEEEEEEEEvNT_6ParamsE --------------------------
	.section	.text._ZN7cutlass13device_kernelIN5flash19enable_sm80_to_sm89INS1_16FlashAttnFwdSm80INS1_25CollectiveMainloopFwdSm80ILi8ELi1ELb0EN4cute5tupleIJNS5_1CILi128EEENS7_ILi48EEENS7_ILi256EEEEEELi256ENS_10bfloat16_tEfNS_4arch4Sm80ELb1ELb0ELb0ELb1ELb0ELb1ELb1ELb1EEENS1_21CollectiveEpilogueFwdINS6_IJS8_SA_S9_EEENS6_IJNS7_ILi1EEESI_SI_EEESC_SE_Li256ELb1ELb1ELb1ELb0EEENS1_36VarlenDynamicPersistentTileSchedulerILi128ELi48ELi256ELi256ELb1ELb1ELb0ELb1ELb1ELb1EEEEEEEEEvNT_6ParamsE,"ax",@progbits
	.align	128
.text._ZN7cutlass13device_kernelIN5flash19enable_sm80_to_sm89INS1_16FlashAttnFwdSm80INS1_25CollectiveMainloopFwdSm80ILi8ELi1ELb0EN4cute5tupleIJNS5_1CILi128EEENS7_ILi48EEENS7_ILi256EEEEEELi256ENS_10bfloat16_tEfNS_4arch4Sm80ELb1ELb0ELb0ELb1ELb0ELb1ELb1ELb1EEENS1_21CollectiveEpilogueFwdINS6_IJS8_SA_S9_EEENS6_IJNS7_ILi1EEESI_SI_EEESC_SE_Li256ELb1ELb1ELb1ELb0EEENS1_36VarlenDynamicPersistentTileSchedulerILi128ELi48ELi256ELi256ELb1ELb1ELb0ELb1ELb1ELb1EEEEEEEEEvNT_6ParamsE:
        .type           _ZN7cutlass13device_kernelIN5flash19enable_sm80_to_sm89INS1_16FlashAttnFwdSm80INS1_25CollectiveMainloopFwdSm80ILi8ELi1ELb0EN4cute5tupleIJNS5_1CILi128EEENS7_ILi48EEENS7_ILi256EEEEEELi256ENS_10bfloat16_tEfNS_4arch4Sm80ELb1ELb0ELb0ELb1ELb0ELb1ELb1ELb1EEENS1_21CollectiveEpilogueFwdINS6_IJS8_SA_S9_EEENS6_IJNS7_ILi1EEESI_SI_EEESC_SE_Li256ELb1ELb1ELb1ELb0EEENS1_36VarlenDynamicPersistentTileSchedulerILi128ELi48ELi256ELi256ELb1ELb1ELb0ELb1ELb1ELb1EEEEEEEEEvNT_6ParamsE,@function
        .size           _ZN7cutlass13device_kernelIN5flash19enable_sm80_to_sm89INS1_16FlashAttnFwdSm80INS1_25CollectiveMainloopFwdSm80ILi8ELi1ELb0EN4cute5tupleIJNS5_1CILi128EEENS7_ILi48EEENS7_ILi256EEEEEELi256ENS_10bfloat16_tEfNS_4arch4Sm80ELb1ELb0ELb0ELb1ELb0ELb1ELb1ELb1EEENS1_21CollectiveEpilogueFwdINS6_IJS8_SA_S9_EEENS6_IJNS7_ILi1EEESI_SI_EEESC_SE_Li256ELb1ELb1ELb1ELb0EEENS1_36VarlenDynamicPersistentTileSchedulerILi128ELi48ELi256ELi256ELb1ELb1ELb0ELb1ELb1ELb1EEEEEEEEEvNT_6ParamsE,(.L_x_35 - _ZN7cutlass13device_kernelIN5flash19enable_sm80_to_sm89INS1_16FlashAttnFwdSm80INS1_25CollectiveMainloopFwdSm80ILi8ELi1ELb0EN4cute5tupleIJNS5_1CILi128EEENS7_ILi48EEENS7_ILi256EEEEEELi256ENS_10bfloat16_tEfNS_4arch4Sm80ELb1ELb0ELb0ELb1ELb0ELb1ELb1ELb1EEENS1_21CollectiveEpilogueFwdINS6_IJS8_SA_S9_EEENS6_IJNS7_ILi1EEESI_SI_EEESC_SE_Li256ELb1ELb1ELb1ELb0EEENS1_36VarlenDynamicPersistentTileSchedulerILi128ELi48ELi256ELi256ELb1ELb1ELb0ELb1ELb1ELb1EEEEEEEEEvNT_6ParamsE)
        .other          _ZN7cutlass13device_kernelIN5flash19enable_sm80_to_sm89INS1_16FlashAttnFwdSm80INS1_25CollectiveMainloopFwdSm80ILi8ELi1ELb0EN4cute5tupleIJNS5_1CILi128EEENS7_ILi48EEENS7_ILi256EEEEEELi256ENS_10bfloat16_tEfNS_4arch4Sm80ELb1ELb0ELb0ELb1ELb0ELb1ELb1ELb1EEENS1_21CollectiveEpilogueFwdINS6_IJS8_SA_S9_EEENS6_IJNS7_ILi1EEESI_SI_EEESC_SE_Li256ELb1ELb1ELb1ELb0EEENS1_36VarlenDynamicPersistentTileSchedulerILi128ELi48ELi256ELi256ELb1ELb1ELb0ELb1ELb1ELb1EEEEEEEEEvNT_6ParamsE,@"STO_CUDA_ENTRY STV_DEFAULT"
_ZN7cutlass13device_kernelIN5flash19enable_sm80_to_sm89INS1_16FlashAttnFwdSm80INS1_25CollectiveMainloopFwdSm80ILi8ELi1ELb0EN4cute5tupleIJNS5_1CILi128EEENS7_ILi48EEENS7_ILi256EEEEEELi256ENS_10bfloat16_tEfNS_4arch4Sm80ELb1ELb0ELb0ELb1ELb0ELb1ELb1ELb1EEENS1_21CollectiveEpilogueFwdINS6_IJS8_SA_S9_EEENS6_IJNS7_ILi1EEESI_SI_EEESC_SE_Li256ELb1ELb1ELb1ELb0EEENS1_36VarlenDynamicPersistentTileSchedulerILi128ELi48ELi256ELi256ELb1ELb1ELb0ELb1ELb1ELb1EEEEEEEEEvNT_6ParamsE:
[----:B------:R-:W-:Y:S01]  /*0000*/  LDC R1, c[0x0][0x28] ;  /* 0x00000a00ff017b82 */ /* 0x000fe20000000800 */
[----:B------:R-:W-:Y:S05]  /*0010*/  EXIT ;  /* 0x000000000000794d */ /* 0x000fea0003800000 */
.L_x_17:
        /* <DEDUP_REMOVED lines=14> */
.L_x_35:


//--------------------- .nv.shared.reserved.0     --------------------------
	.section	.nv.shared.reserved.0,"aw",@nobits
	.weak		__nv_reservedSMEM_offset_0_alias
	.size		__nv_reservedSMEM_offset_0_alias, 0, 0
	.other		__nv_reservedSMEM_offset_0_alias,@"STO_CUDA_RESERVED_SHARED STV_DEFAULT"
__nv_reservedSMEM_offset_0_alias:
	.zero		0


//--------------------- .nv.global                --------------------------
	.section	.nv.global,"aw",@nobits
.nv.global:
	.type		_ZN72_INTERNAL_454a5f94_36_flash_fwd_hdim256_bf16_split_sm80_cu_b81ac279_32614cute1_E,@object
	.size		_ZN72_INTERNAL_454a5f94_36_flash_fwd_hdim256_bf16_split_sm80_cu_b81ac279_32614cute1_E,(_ZN72_INTERNAL_454a5f94_36_flash_fwd_hdim256_bf16_split_sm80_cu_b81ac279_32614cuda3std3__45__cpo6cbeginE - _ZN72_INTERNAL_454a5f94_36_flash_fwd_hdim256_bf16_split_sm80_cu_b81ac279_32614cute1_E)
_ZN72_INTERNAL_454a5f94_36_flash_fwd_hdim256_bf16_split_sm80_cu_b81ac279_32614cute1_E:
	.zero		1
	.type		_ZN72_INTERNAL_454a5f94_36_flash_fwd_hdim256_bf16_split_sm80_cu_b81ac279_32614cuda3std3__45__cpo6cbeginE,@object
	.size		_ZN72_INTERNAL_454a5f94_36_flash_fwd_hdim256_bf16_split_sm80_cu_b81ac279_32614cuda3std3__45__cpo6cbeginE,(_ZN72_INTERNAL_454a5f94_36_flash_fwd_hdim256_bf16_split_sm80_cu_b81ac279_32614cuda3std3__48in_placeE - _ZN72_INTERNAL_454a5f94_36_flash_fwd_hdim256_bf16_split_sm80_cu_b81ac279_32614cuda3std3__45__cpo6cbeginE)
_ZN72_INTERNAL_454a5f94_36_flash_fwd_hdim256_bf16_split_sm80_cu_b81ac279_32614cuda3std3__45__cpo6cbeginE:
	.zero		1
	.type		_ZN72_INTERNAL_454a5f94_36_flash_fwd_hdim256_bf16_split_sm80_cu_b81ac279_32614cuda3std3__48in_placeE,@object
	.size		_ZN72_INTERNAL_454a5f94_36_flash_fwd_hdim256_bf16_split_sm80_cu_b81ac279_32614cuda3std3__48in_placeE,(_ZN72_INTERNAL_454a5f94_36_flash_fwd_hdim256_bf16_split_sm80_cu_b81ac279_32614cuda3std6ranges3__45__cpo9iter_moveE - _ZN72_INTERNAL_454a5f94_36_flash_fwd_hdim256_bf16_split_sm80_cu_b81ac279_32614cuda3std3__48in_placeE)
_ZN72_INTERNAL_454a5f94_36_flash_fwd_hdim256_bf16_split_sm80_cu_b81ac279_32614cuda3std3__48in_placeE:
	.zero		1
	.type		_ZN72_INTERNAL_454a5f94_36_flash_fwd_hdim256_bf16_split_sm80_cu_b81ac279_32614cuda3std6ranges3__45__cpo9iter_moveE,@object
	.size		_ZN72_INTERNAL_454a5f94_36_flash_fwd_hdim256_bf16_split_sm80_cu_b81ac279_32614cuda3std6ranges3__45__cpo9iter_moveE,(_ZN72_INTERNAL_454a5f94_36_flash_fwd_hdim256_bf16_split_sm80_cu_b81ac279_32614cuda3std3__45__cpo5beginE - _ZN72_INTERNAL_454a5f94_36_flash_fwd_hdim256_bf16_split_sm80_cu_b81ac279_32614cuda3std6ranges3__45__cpo9iter_moveE)
_ZN72_INTERNAL_454a5f94_36_flash_fwd_hdim256_bf16_split_sm80_cu_b81ac279_32614cuda3std6ranges3__45__cpo9iter_moveE:
	.zero		1
	.type		_ZN72_INTERNAL_454a5f94_36_flash_fwd_hdim256_bf16_split_sm80_cu_b81ac279_32614cuda3std3__45__cpo5beginE,@object
	.size		_ZN72_INTERNAL_454a5f94_36_flash_fwd_hdim256_bf16_split_sm80_cu_b81ac279_32614cuda3std3__45__cpo5beginE,(_ZN72_INTERNAL_454a5f94_36_flash_fwd_hdim256_bf16_split_sm80_cu_b81ac279_32614cuda3std3__474_GLOBAL__N__454a5f94_36_flash_fwd_hdim256_bf16_split_sm80_cu_b81ac279_32616ignoreE - _ZN72_INTERNAL_454a5f94_36_flash_fwd_hdim256_bf16_split_sm80_cu_b81ac279_32614cuda3std3__45__cpo5beginE)
_ZN72_INTERNAL_454a5f94_36_flash_fwd_hdim256_bf16_split_sm80_cu_b81ac279_32614cuda3std3__45__cpo5beginE:
	.zero		1
	.type		_ZN72_INTERNAL_454a5f94_36_flash_fwd_hdim256_bf16_split_sm80_cu_b81ac279_32614cuda3std3__474_GLOBAL__N__454a5f94_36_flash_fwd_hdim256_bf16_split_sm80_cu_b81ac279_32616ignoreE,@object
	.size		_ZN72_INTERNAL_454a5f94_36_flash_fwd_hdim256_bf16_split_sm80_cu_b81ac279_32614cuda3std3__474_GLOBAL__N__454a5f94_36_flash_fwd_hdim256_bf16_split_sm80_cu_b81ac279_32616ignoreE,(_ZN72_INTERNAL_454a5f94_36_flash_fwd_hdim256_bf16_split_sm80_cu_b81ac279_32614cute7productE - _ZN72_INTERNAL_454a5f94_36_flash_fwd_hdim256_bf16_split_sm80_cu_b81ac279_32614cuda3std3__474_GLOBAL__N__454a5f94_36_flash_fwd_hdim256_bf16_split_sm80_cu_b81ac279_32616ignoreE)
_ZN72_INTERNAL_454a5f94_36_flash_fwd_hdim256_bf16_split_sm80_cu_b81ac279_32614cuda3std3__474_GLOBAL__N__454a5f94_36_flash_fwd_hdim256_bf16_split_sm80_cu_b81ac279_32616ignoreE:
	.zero		1
	.type		_ZN72_INTERNAL_454a5f94_36_flash_fwd_hdim256_bf16_split_sm80_cu_b81ac279_32614cute7productE,@object
	.size		_ZN72_INTERNAL_454a5f94_36_flash_fwd_hdim256_bf16_split_sm80_cu_b81ac279_32614cute7productE,(_ZN72_INTERNAL_454a5f94_36_flash_fwd_hdim256_bf16_split_sm80_cu_b81ac279_32614cuda3std3__45__cpo3endE - _ZN72_INTERNAL_454a5f94_36_flash_fwd_hdim256_bf16_split_sm80_cu_b81ac279_32614cute7productE)
_ZN72_INTERNAL_454a5f94_36_flash_fwd_hdim256_bf16_split_sm80_cu_b81ac279_32614cute7productE:
	.zero		1
	.type		_ZN72_INTERNAL_454a5f94_36_flash_fwd_hdim256_bf16_split_sm80_cu_b81ac279_32614cuda3std3__45__cpo3endE,@object
	.size		_ZN72_INTERNAL_454a5f94_36_flash_fwd_hdim256_bf16_split_sm80_cu_b81ac279_32614cuda3std3__45__cpo3endE,(_ZN72_INTERNAL_454a5f94_36_flash_fwd_hdim256_bf16_split_sm80_cu_b81ac279_32614cuda3std3__419piecewise_constructE - _ZN72_INTERNAL_454a5f94_36_flash_fwd_hdim256_bf16_split_sm80_cu_b81ac279_32614cuda3std3__45__cpo3endE)
_ZN72_INTERNAL_454a5f94_36_flash_fwd_hdim256_bf16_split_sm80_cu_b81ac279_32614cuda3std3__45__cpo3endE:
	.zero		1
	.type		_ZN72_INTERNAL_454a5f94_36_flash_fwd_hdim256_bf16_split_sm80_cu_b81ac279_32614cuda3std3__419piecewise_constructE,@object
	.size		_ZN72_INTERNAL_454a5f94_36_flash_fwd_hdim256_bf16_split_sm80_cu_b81ac279_32614cuda3std3__419piecewise_constructE,(_ZN72_INTERNAL_454a5f94_36_flash_fwd_hdim256_bf16_split_sm80_cu_b81ac279_32614cuda3std3__45__cpo4cendE - _ZN72_INTERNAL_454a5f94_36_flash_fwd_hdim256_bf16_split_sm80_cu_b81ac279_32614cuda3std3__419piecewise_constructE)
_ZN72_INTERNAL_454a5f94_36_flash_fwd_hdim256_bf16_split_sm80_cu_b81ac279_32614cuda3std3__419piecewise_constructE:
	.zero		1
	.type		_ZN72_INTERNAL_454a5f94_36_flash_fwd_hdim256_bf16_split_sm80_cu_b81ac279_32614cuda3std3__45__cpo4cendE,@object
	.size		_ZN72_INTERNAL_454a5f94_36_flash_fwd_hdim256_bf16_split_sm80_cu_b81ac279_32614cuda3std3__45__cpo4cendE,(_ZN72_INTERNAL_454a5f94_36_flash_fwd_hdim256_bf16_split_sm80_cu_b81ac279_32614cuda3std6ranges3__45__cpo4swapE - _ZN72_INTERNAL_454a5f94_36_flash_fwd_hdim256_bf16_split_sm80_cu_b81ac279_32614cuda3std3__45__cpo4cendE)
_ZN72_INTERNAL_454a5f94_36_flash_fwd_hdim256_bf16_split_sm80_cu_b81ac279_32614cuda3std3__45__cpo4cendE:
	.zero		1
	.type		_ZN72_INTERNAL_454a5f94_36_flash_fwd_hdim256_bf16_split_sm80_cu_b81ac279_32614cuda3std6ranges3__45__cpo4swapE,@object
	.size		_ZN72_INTERNAL_454a5f94_36_flash_fwd_hdim256_bf16_split_sm80_cu_b81ac279_32614cuda3std6ranges3__45__cpo4swapE,(.L_7 - _ZN72_INTERNAL_454a5f94_36_flash_fwd_hdim256_bf16_split_sm80_cu_b81ac279_32614cuda3std6ranges3__45__cpo4swapE)
_ZN72_INTERNAL_454a5f94_36_flash_fwd_hdim256_bf16_split_sm80_cu_b81ac279_32614cuda3std6ranges3__45__cpo4swapE:
	.zero		1
.L_7:


//--------------------- .nv.constant0._ZN7cutlass13device_kernelIN5flash19enable_sm80_to_sm89INS1_16FlashAttnFwdSm80INS1_25CollectiveMainloopFwdSm80ILi8ELi1ELb1EN4cute5tupleIJNS5_1CILi128EEENS7_ILi64EEENS7_ILi256EEEEEELi256ENS_10bfloat16_tEfNS_4arch4Sm80ELb0ELb0ELb0ELb0ELb0ELb0ELb1ELb1EEENS1_21CollectiveEpilogueFwdINS6_IJS8_SA_S9_EEENS6_IJNS7_ILi1EEESI_SI_EEESC_SE_Li256ELb0ELb1ELb1ELb0EEENS1_19SingleTileSchedulerILb0ELb1ELb1ELi128EEEEEEEEEvNT_6ParamsE --------------------------
	.section	.nv.constant0._ZN7cutlass13device_kernelIN5flash19enable_sm80_to_sm89INS1_16FlashAttnFwdSm80INS1_25CollectiveMainloopFwdSm80ILi8ELi1ELb1EN4cute5tupleIJNS5_1CILi128EEENS7_ILi64EEENS7_ILi256EEEEEELi256ENS_10bfloat16_tEfNS_4arch4Sm80ELb0ELb0ELb0ELb0ELb0ELb0ELb1ELb1EEENS1_21CollectiveEpilogueFwdINS6_IJS8_SA_S9_EEENS6_IJNS7_ILi1EEESI_SI_EEESC_SE_Li256ELb0ELb1ELb1ELb0EEENS1_19SingleTileSchedulerILb0ELb1ELb1ELi128EEEEEEEEEvNT_6ParamsE,"a",@progbits
	.sectionflags	@""
	.align	4
.nv.constant0._ZN7cutlass13device_kernelIN5flash19enable_sm80_to_sm89INS1_16FlashAttnFwdSm80INS1_25CollectiveMainloopFwdSm80ILi8ELi1ELb1EN4cute5tupleIJNS5_1CILi128EEENS7_ILi64EEENS7_ILi256EEEEEELi256ENS_10bfloat16_tEfNS_4arch4Sm80ELb0ELb0ELb0ELb0ELb0ELb0ELb1ELb1EEENS1_21CollectiveEpilogueFwdINS6_IJS8_SA_S9_EEENS6_IJNS7_ILi1EEESI_SI_EEESC_SE_Li256ELb0ELb1ELb1ELb0EEENS1_19SingleTileSchedulerILb0ELb1ELb1ELi128EEEEEEEEEvNT_6ParamsE:
	.zero		1576


//--------------------- .nv.constant0._ZN7cutlass13device_kernelIN5flash19enable_sm80_to_sm89INS1_16FlashAttnFwdSm80INS1_25CollectiveMainloopFwdSm80ILi8ELi1ELb1EN4cute5tupleIJNS5_1CILi128EEENS7_ILi48EEENS7_ILi256EEEEEELi256ENS_10bfloat16_tEfNS_4arch4Sm80ELb0ELb0ELb0ELb1ELb0ELb0ELb1ELb1EEENS1_21CollectiveEpilogueFwdINS6_IJS8_SA_S9_EEENS6_IJNS7_ILi1EEESI_SI_EEESC_SE_Li256ELb1ELb1ELb1ELb0EEENS1_36VarlenDynamicPersistentTileSchedulerILi128ELi48ELi256ELi256ELb1ELb1ELb0ELb0ELb1ELb1EEEEEEEEEvNT_6ParamsE --------------------------
	.section	.nv.constant0._ZN7cutlass13device_kernelIN5flash19enable_sm80_to_sm89INS1_16FlashAttnFwdSm80INS1_25CollectiveMainloopFwdSm80ILi8ELi1ELb1EN4cute5tupleIJNS5_1CILi128EEENS7_ILi48EEENS7_ILi256EEEEEELi256ENS_10bfloat16_tEfNS_4arch4Sm80ELb0ELb0ELb0ELb1ELb0ELb0ELb1ELb1EEENS1_21CollectiveEpilogueFwdINS6_IJS8_SA_S9_EEENS6_IJNS7_ILi1EEESI_SI_EEESC_SE_Li256ELb1ELb1ELb1ELb0EEENS1_36VarlenDynamicPersistentTileSchedulerILi128ELi48ELi256ELi256ELb1ELb1ELb0ELb0ELb1ELb1EEEEEEEEEvNT_6ParamsE,"a",@progbits
	.sectionflags	@""
	.align	4
.nv.constant0._ZN7cutlass13device_kernelIN5flash19enable_sm80_to_sm89INS1_16FlashAttnFwdSm80INS1_25CollectiveMainloopFwdSm80ILi8ELi1ELb1EN4cute5tupleIJNS5_1CILi128EEENS7_ILi48EEENS7_ILi256EEEEEELi256ENS_10bfloat16_tEfNS_4arch4Sm80ELb0ELb0ELb0ELb1ELb0ELb0ELb1ELb1EEENS1_21CollectiveEpilogueFwdINS6_IJS8_SA_S9_EEENS6_IJNS7_ILi1EEESI_SI_EEESC_SE_Li256ELb1ELb1ELb1ELb0EEENS1_36VarlenDynamicPersistentTileSchedulerILi128ELi48ELi256ELi256ELb1ELb1ELb0ELb0ELb1ELb1EEEEEEEEEvNT_6ParamsE:
	.zero		1608


//--------------------- .nv.constant0._ZN7cutlass13device_kernelIN5flash19enable_sm80_to_sm89INS1_16FlashAttnFwdSm80INS1_25CollectiveMainloopFwdSm80ILi8ELi1ELb0EN4cute5tupleIJNS5_1CILi128EEENS7_ILi32EEENS7_ILi256EEEEEELi256ENS_10bfloat16_tEfNS_4arch4Sm80ELb0ELb0ELb0ELb1ELb0ELb1ELb1ELb1EEENS1_21CollectiveEpilogueFwdINS6_IJS8_SA_S9_EEENS6_IJNS7_ILi1EEESI_SI_EEESC_SE_Li256ELb1ELb1ELb1ELb0EEENS1_36VarlenDynamicPersistentTileSchedulerILi128ELi32ELi256ELi256ELb1ELb1ELb0ELb0ELb1ELb1EEEEEEEEEvNT_6ParamsE --------------------------
	.section	.nv.constant0._ZN7cutlass13device_kernelIN5flash19enable_sm80_to_sm89INS1_16FlashAttnFwdSm80INS1_25CollectiveMainloopFwdSm80ILi8ELi1ELb0EN4cute5tupleIJNS5_1CILi128EEENS7_ILi32EEENS7_ILi256EEEEEELi256ENS_10bfloat16_tEfNS_4arch4Sm80ELb0ELb0ELb0ELb1ELb0ELb1ELb1ELb1EEENS1_21CollectiveEpilogueFwdINS6_IJS8_SA_S9_EEENS6_IJNS7_ILi1EEESI_SI_EEESC_SE_Li256ELb1ELb1ELb1ELb0EEENS1_36VarlenDynamicPersistentTileSchedulerILi128ELi32ELi256ELi256ELb1ELb1ELb0ELb0ELb1ELb1EEEEEEEEEvNT_6ParamsE,"a",@progbits
	.sectionflags	@""
	.align	4
.nv.constant0._ZN7cutlass13device_kernelIN5flash19enable_sm80_to_sm89INS1_16FlashAttnFwdSm80INS1_25CollectiveMainloopFwdSm80ILi8ELi1ELb0EN4cute5tupleIJNS5_1CILi128EEENS7_ILi32EEENS7_ILi256EEEEEELi256ENS_10bfloat16_tEfNS_4arch4Sm80ELb0ELb0ELb0ELb1ELb0ELb1ELb1ELb1EEENS1_21CollectiveEpilogueFwdINS6_IJS8_SA_S9_EEENS6_IJNS7_ILi1EEESI_SI_EEESC_SE_Li256ELb1ELb1ELb1ELb0EEENS1_36VarlenDynamicPersistentTileSchedulerILi128ELi32ELi256ELi256ELb1ELb1ELb0ELb0ELb1ELb1EEEEEEEEEvNT_6ParamsE:
	.zero		1608


//--------------------- .nv.constant0._ZN7cutlass13device_kernelIN5flash19enable_sm80_to_sm89INS1_16FlashAttnFwdSm80INS1_25CollectiveMainloopFwdSm80ILi8ELi1ELb1EN4cute5tupleIJNS5_1CILi128EEENS7_ILi48EEENS7_ILi256EEEEEELi256ENS_10bfloat16_tEfNS_4arch4Sm80ELb0ELb1ELb0ELb0ELb0ELb0ELb1ELb1EEENS1_21CollectiveEpilogueFwdINS6_IJS8_SA_S9_EEENS6_IJNS7_ILi1EEESI_SI_EEESC_SE_Li256ELb0ELb1ELb1ELb0EEENS1_19SingleTileSchedulerILb0ELb1ELb1ELi128EEEEEEEEEvNT_6ParamsE --------------------------
	.section	.nv.constant0._ZN7cutlass13device_kernelIN5flash19enable_sm80_to_sm89INS1_16FlashAttnFwdSm80INS1_25CollectiveMainloopFwdSm80ILi8ELi1ELb1EN4cute5tupleIJNS5_1CILi128EEENS7_ILi48EEENS7_ILi256EEEEEELi256ENS_10bfloat16_tEfNS_4arch4Sm80ELb0ELb1ELb0ELb0ELb0ELb0ELb1ELb1EEENS1_21CollectiveEpilogueFwdINS6_IJS8_SA_S9_EEENS6_IJNS7_ILi1EEESI_SI_EEESC_SE_Li256ELb0ELb1ELb1ELb0EEENS1_19SingleTileSchedulerILb0ELb1ELb1ELi128EEEEEEEEEvNT_6ParamsE,"a",@progbits
	.sectionflags	@""
	.align	4
.nv.constant0._ZN7cutlass13device_kernelIN5flash19enable_sm80_to_sm89INS1_16FlashAttnFwdSm80INS1_25CollectiveMainloopFwdSm80ILi8ELi1ELb1EN4cute5tupleIJNS5_1CILi128EEENS7_ILi48EEENS7_ILi256EEEEEELi256ENS_10bfloat16_tEfNS_4arch4Sm80ELb0ELb1ELb0ELb0ELb0ELb0ELb1ELb1EEENS1_21CollectiveEpilogueFwdINS6_IJS8_SA_S9_EEENS6_IJNS7_ILi1EEESI_SI_EEESC_SE_Li256ELb0ELb1ELb1ELb0EEENS1_19SingleTileSchedulerILb0ELb1ELb1ELi128EEEEEEEEEvNT_6ParamsE:
	.zero		1576


//--------------------- .nv.constant0._ZN7cutlass13device_kernelIN5flash19enable_sm80_to_sm89INS1_16FlashAttnFwdSm80INS1_25CollectiveMainloopFwdSm80ILi8ELi1ELb1EN4cute5tupleIJNS5_1CILi128EEENS7_ILi48EEENS7_ILi256EEEEEELi256ENS_10bfloat16_tEfNS_4arch4Sm80ELb0ELb1ELb0ELb1ELb0ELb0ELb1ELb1EEENS1_21CollectiveEpilogueFwdINS6_IJS8_SA_S9_EEENS6_IJNS7_ILi1EEESI_SI_EEESC_SE_Li256ELb1ELb1ELb1ELb0EEENS1_36VarlenDynamicPersistentTileSchedulerILi128ELi48ELi256ELi256ELb1ELb1ELb0ELb1ELb0ELb1EEEEEEEEEvNT_6ParamsE --------------------------
	.section	.nv.constant0._ZN7cutlass13device_kernelIN5flash19enable_sm80_to_sm89INS1_16FlashAttnFwdSm80INS1_25CollectiveMainloopFwdSm80ILi8ELi1ELb1EN4cute5tupleIJNS5_1CILi128EEENS7_ILi48EEENS7_ILi256EEEEEELi256ENS_10bfloat16_tEfNS_4arch4Sm80ELb0ELb1ELb0ELb1ELb0ELb0ELb1ELb1EEENS1_21CollectiveEpilogueFwdINS6_IJS8_SA_S9_EEENS6_IJNS7_ILi1EEESI_SI_EEESC_SE_Li256ELb1ELb1ELb1ELb0EEENS1_36VarlenDynamicPersistentTileSchedulerILi128ELi48ELi256ELi256ELb1ELb1ELb0ELb1ELb0ELb1EEEEEEEEEvNT_6ParamsE,"a",@progbits
	.sectionflags	@""
	.align	4
.nv.constant0._ZN7cutlass13device_kernelIN5flash19enable_sm80_to_sm89INS1_16FlashAttnFwdSm80INS1_25CollectiveMainloopFwdSm80ILi8ELi1ELb1EN4cute5tupleIJNS5_1CILi128EEENS7_ILi48EEENS7_ILi256EEEEEELi256ENS_10bfloat16_tEfNS_4arch4Sm80ELb0ELb1ELb0ELb1ELb0ELb0ELb1ELb1EEENS1_21CollectiveEpilogueFwdINS6_IJS8_SA_S9_EEENS6_IJNS7_ILi1EEESI_SI_EEESC_SE_Li256ELb1ELb1ELb1ELb0EEENS1_36VarlenDynamicPersistentTileSchedulerILi128ELi48ELi256ELi256ELb1ELb1ELb0ELb1ELb0ELb1EEEEEEEEEvNT_6ParamsE:
	.zero		1608


//--------------------- .nv.constant0._ZN7cutlass13device_kernelIN5flash19enable_sm80_to_sm89INS1_16FlashAttnFwdSm80INS1_25CollectiveMainloopFwdSm80ILi8ELi1ELb0EN4cute5tupleIJNS5_1CILi128EEENS7_ILi32EEENS7_ILi256EEEEEELi256ENS_10bfloat16_tEfNS_4arch4Sm80ELb0ELb1ELb0ELb1ELb0ELb1ELb1ELb1EEENS1_21CollectiveEpilogueFwdINS6_IJS8_SA_S9_EEENS6_IJNS7_ILi1EEESI_SI_EEESC_SE_Li256ELb1ELb1ELb1ELb0EEENS1_36VarlenDynamicPersistentTileSchedulerILi128ELi32ELi256ELi256ELb1ELb1ELb0ELb1ELb0ELb1EEEEEEEEEvNT_6ParamsE --------------------------
	.section	.nv.constant0._ZN7cutlass13device_kernelIN5flash19enable_sm80_to_sm89INS1_16FlashAttnFwdSm80INS1_25CollectiveMainloopFwdSm80ILi8ELi1ELb0EN4cute5tupleIJNS5_1CILi128EEENS7_ILi32EEENS7_ILi256EEEEEELi256ENS_10bfloat16_tEfNS_4arch4Sm80ELb0ELb1ELb0ELb1ELb0ELb1ELb1ELb1EEENS1_21CollectiveEpilogueFwdINS6_IJS8_SA_S9_EEENS6_IJNS7_ILi1EEESI_SI_EEESC_SE_Li256ELb1ELb1ELb1ELb0EEENS1_36VarlenDynamicPersistentTileSchedulerILi128ELi32ELi256ELi256ELb1ELb1ELb0ELb1ELb0ELb1EEEEEEEEEvNT_6ParamsE,"a",@progbits
	.sectionflags	@""
	.align	4
.nv.constant0._ZN7cutlass13device_kernelIN5flash19enable_sm80_to_sm89INS1_16FlashAttnFwdSm80INS1_25CollectiveMainloopFwdSm80ILi8ELi1ELb0EN4cute5tupleIJNS5_1CILi128EEENS7_ILi32EEENS7_ILi256EEEEEELi256ENS_10bfloat16_tEfNS_4arch4Sm80ELb0ELb1ELb0ELb1ELb0ELb1ELb1ELb1EEENS1_21CollectiveEpilogueFwdINS6_IJS8_SA_S9_EEENS6_IJNS7_ILi1EEESI_SI_EEESC_SE_Li256ELb1ELb1ELb1ELb0EEENS1_36VarlenDynamicPersistentTileSchedulerILi128ELi32ELi256ELi256ELb1ELb1ELb0ELb1ELb0ELb1EEEEEEEEEvNT_6ParamsE:
	.zero		1608


//--------------------- .nv.constant0._ZN7cutlass13device_kernelIN5flash19enable_sm80_to_sm89INS1_16FlashAttnFwdSm80INS1_25CollectiveMainloopFwdSm80ILi8ELi1ELb1EN4cute5tupleIJNS5_1CILi128EEENS7_ILi64EEENS7_ILi256EEEEEELi256ENS_10bfloat16_tEfNS_4arch4Sm80ELb1ELb0ELb0ELb0ELb0ELb0ELb1ELb1EEENS1_21CollectiveEpilogueFwdINS6_IJS8_SA_S9_EEENS6_IJNS7_ILi1EEESI_SI_EEESC_SE_Li256ELb0ELb1ELb1ELb0EEENS1_30DynamicPersistentTileSchedulerILi256ELi256ELb1ELb1ELb0EEEEEEEEEvNT_6ParamsE --------------------------
	.section	.nv.constant0._ZN7cutlass13device_kernelIN5flash19enable_sm80_to_sm89INS1_16FlashAttnFwdSm80INS1_25CollectiveMainloopFwdSm80ILi8ELi1ELb1EN4cute5tupleIJNS5_1CILi128EEENS7_ILi64EEENS7_ILi256EEEEEELi256ENS_10bfloat16_tEfNS_4arch4Sm80ELb1ELb0ELb0ELb0ELb0ELb0ELb1ELb1EEENS1_21CollectiveEpilogueFwdINS6_IJS8_SA_S9_EEENS6_IJNS7_ILi1EEESI_SI_EEESC_SE_Li256ELb0ELb1ELb1ELb0EEENS1_30DynamicPersistentTileSchedulerILi256ELi256ELb1ELb1ELb0EEEEEEEEEvNT_6ParamsE,"a",@progbits
	.sectionflags	@""
	.align	4
.nv.constant0._ZN7cutlass13device_kernelIN5flash19enable_sm80_to_sm89INS1_16FlashAttnFwdSm80INS1_25CollectiveMainloopFwdSm80ILi8ELi1ELb1EN4cute5tupleIJNS5_1CILi128EEENS7_ILi64EEENS7_ILi256EEEEEELi256ENS_10bfloat16_tEfNS_4arch4Sm80ELb1ELb0ELb0ELb0ELb0ELb0ELb1ELb1EEENS1_21CollectiveEpilogueFwdINS6_IJS8_SA_S9_EEENS6_IJNS7_ILi1EEESI_SI_EEESC_SE_Li256ELb0ELb1ELb1ELb0EEENS1_30DynamicPersistentTileSchedulerILi256ELi256ELb1ELb1ELb0EEEEEEEEEvNT_6ParamsE:
	.zero		1592


//--------------------- .nv.constant0._ZN7cutlass13device_kernelIN5flash19enable_sm80_to_sm89INS1_16FlashAttnFwdSm80INS1_25CollectiveMainloopFwdSm80ILi8ELi1ELb1EN4cute5tupleIJNS5_1CILi128EEENS7_ILi48EEENS7_ILi256EEEEEELi256ENS_10bfloat16_tEfNS_4arch4Sm80ELb1ELb0ELb0ELb1ELb0ELb0ELb1ELb1EEENS1_21CollectiveEpilogueFwdINS6_IJS8_SA_S9_EEENS6_IJNS7_ILi1EEESI_SI_EEESC_SE_Li256ELb1ELb1ELb1ELb0EEENS1_36VarlenDynamicPersistentTileSchedulerILi128ELi48ELi256ELi256ELb1ELb1ELb0ELb1ELb1ELb1EEEEEEEEEvNT_6ParamsE --------------------------
	.section	.nv.constant0._ZN7cutlass13device_kernelIN5flash19enable_sm80_to_sm89INS1_16FlashAttnFwdSm80INS1_25CollectiveMainloopFwdSm80ILi8ELi1ELb1EN4cute5tupleIJNS5_1CILi128EEENS7_ILi48EEENS7_ILi256EEEEEELi256ENS_10bfloat16_tEfNS_4arch4Sm80ELb1ELb0ELb0ELb1ELb0ELb0ELb1ELb1EEENS1_21CollectiveEpilogueFwdINS6_IJS8_SA_S9_EEENS6_IJNS7_ILi1EEESI_SI_EEESC_SE_Li256ELb1ELb1ELb1ELb0EEENS1_36VarlenDynamicPersistentTileSchedulerILi128ELi48ELi256ELi256ELb1ELb1ELb0ELb1ELb1ELb1EEEEEEEEEvNT_6ParamsE,"a",@progbits
	.sectionflags	@""
	.align	4
.nv.constant0._ZN7cutlass13device_kernelIN5flash19enable_sm80_to_sm89INS1_16FlashAttnFwdSm80INS1_25CollectiveMainloopFwdSm80ILi8ELi1ELb1EN4cute5tupleIJNS5_1CILi128EEENS7_ILi48EEENS7_ILi256EEEEEELi256ENS_10bfloat16_tEfNS_4arch4Sm80ELb1ELb0ELb0ELb1ELb0ELb0ELb1ELb1EEENS1_21CollectiveEpilogueFwdINS6_IJS8_SA_S9_EEENS6_IJNS7_ILi1EEESI_SI_EEESC_SE_Li256ELb1ELb1ELb1ELb0EEENS1_36VarlenDynamicPersistentTileSchedulerILi128ELi48ELi256ELi256ELb1ELb1ELb0ELb1ELb1ELb1EEEEEEEEEvNT_6ParamsE:
	.zero		1608


//--------------------- .nv.constant0._ZN7cutlass13device_kernelIN5flash19enable_sm80_to_sm89INS1_16FlashAttnFwdSm80INS1_25CollectiveMainloopFwdSm80ILi8ELi1ELb0EN4cute5tupleIJNS5_1CILi128EEENS7_ILi32EEENS7_ILi256EEEEEELi256ENS_10bfloat16_tEfNS_4arch4Sm80ELb1ELb0ELb0ELb1ELb0ELb1ELb1ELb1EEENS1_21CollectiveEpilogueFwdINS6_IJS8_SA_S9_EEENS6_IJNS7_ILi1EEESI_SI_EEESC_SE_Li256ELb1ELb1ELb1ELb0EEENS1_36VarlenDynamicPersistentTileSchedulerILi128ELi32ELi256ELi256ELb1ELb1ELb0ELb1ELb1ELb1EEEEEEEEEvNT_6ParamsE --------------------------
	.section	.nv.constant0._ZN7cutlass13device_kernelIN5flash19enable_sm80_to_sm89INS1_16FlashAttnFwdSm80INS1_25CollectiveMainloopFwdSm80ILi8ELi1ELb0EN4cute5tupleIJNS5_1CILi128EEENS7_ILi32EEENS7_ILi256EEEEEELi256ENS_10bfloat16_tEfNS_4arch4Sm80ELb1ELb0ELb0ELb1ELb0ELb1ELb1ELb1EEENS1_21CollectiveEpilogueFwdINS6_IJS8_SA_S9_EEENS6_IJNS7_ILi1EEESI_SI_EEESC_SE_Li256ELb1ELb1ELb1ELb0EEENS1_36VarlenDynamicPersistentTileSchedulerILi128ELi32ELi256ELi256ELb1ELb1ELb0ELb1ELb1ELb1EEEEEEEEEvNT_6ParamsE,"a",@progbits
	.sectionflags	@""
	.align	4
.nv.constant0._ZN7cutlass13device_kernelIN5flash19enable_sm80_to_sm89INS1_16FlashAttnFwdSm80INS1_25CollectiveMainloopFwdSm80ILi8ELi1ELb0EN4cute5tupleIJNS5_1CILi128EEENS7_ILi32EEENS7_ILi256EEEEEELi256ENS_10bfloat16_tEfNS_4arch4Sm80ELb1ELb0ELb0ELb1ELb0ELb1ELb1ELb1EEENS1_21CollectiveEpilogueFwdINS6_IJS8_SA_S9_EEENS6_IJNS7_ILi1EEESI_SI_EEESC_SE_Li256ELb1ELb1ELb1ELb0EEENS1_36VarlenDynamicPersistentTileSchedulerILi128ELi32ELi256ELi256ELb1ELb1ELb0ELb1ELb1ELb1EEEEEEEEEvNT_6ParamsE:
	.zero		1608


//--------------------- .nv.constant0._ZN7cutlass13device_kernelIN5flash19enable_sm80_to_sm89INS1_16FlashAttnFwdSm80INS1_25CollectiveMainloopFwdSm80ILi8ELi1ELb0EN4cute5tupleIJNS5_1CILi128EEENS7_ILi96EEENS7_ILi256EEEEEELi256ENS_10bfloat16_tEfNS_4arch4Sm80ELb0ELb0ELb0ELb0ELb0ELb0ELb1ELb1EEENS1_21CollectiveEpilogueFwdINS6_IJS8_SA_S9_EEENS6_IJNS7_ILi1EEESI_SI_EEESC_SE_Li256ELb0ELb1ELb1ELb0EEENS1_19SingleTileSchedulerILb0ELb1ELb1ELi128EEEEEEEEEvNT_6ParamsE --------------------------
	.section	.nv.constant0._ZN7cutlass13device_kernelIN5flash19enable_sm80_to_sm89INS1_16FlashAttnFwdSm80INS1_25CollectiveMainloopFwdSm80ILi8ELi1ELb0EN4cute5tupleIJNS5_1CILi128EEENS7_ILi96EEENS7_ILi256EEEEEELi256ENS_10bfloat16_tEfNS_4arch4Sm80ELb0ELb0ELb0ELb0ELb0ELb0ELb1ELb1EEENS1_21CollectiveEpilogueFwdINS6_IJS8_SA_S9_EEENS6_IJNS7_ILi1EEESI_SI_EEESC_SE_Li256ELb0ELb1ELb1ELb0EEENS1_19SingleTileSchedulerILb0ELb1ELb1ELi128EEEEEEEEEvNT_6ParamsE,"a",@progbits
	.sectionflags	@""
	.align	4
.nv.constant0._ZN7cutlass13device_kernelIN5flash19enable_sm80_to_sm89INS1_16FlashAttnFwdSm80INS1_25CollectiveMainloopFwdSm80ILi8ELi1ELb0EN4cute5tupleIJNS5_1CILi128EEENS7_ILi96EEENS7_ILi256EEEEEELi256ENS_10bfloat16_tEfNS_4arch4Sm80ELb0ELb0ELb0ELb0ELb0ELb0ELb1ELb1EEENS1_21CollectiveEpilogueFwdINS6_IJS8_SA_S9_EEENS6_IJNS7_ILi1EEESI_SI_EEESC_SE_Li256ELb0ELb1ELb1ELb0EEENS1_19SingleTileSchedulerILb0ELb1ELb1ELi128EEEEEEEEEvNT_6ParamsE:
	.zero		1576


//--------------------- .nv.constant0._ZN7cutlass13device_kernelIN5flash19enable_sm80_to_sm89INS1_16FlashAttnFwdSm80INS1_25CollectiveMainloopFwdSm80ILi8ELi1ELb0EN4cute5tupleIJNS5_1CILi128EEENS7_ILi64EEENS7_ILi256EEEEEELi256ENS_10bfloat16_tEfNS_4arch4Sm80ELb0ELb0ELb0ELb1ELb0ELb0ELb1ELb1EEENS1_21CollectiveEpilogueFwdINS6_IJS8_SA_S9_EEENS6_IJNS7_ILi1EEESI_SI_EEESC_SE_Li256ELb1ELb1ELb1ELb0EEENS1_36VarlenDynamicPersistentTileSchedulerILi128ELi64ELi256ELi256ELb1ELb1ELb0ELb0ELb1ELb1EEEEEEEEEvNT_6ParamsE --------------------------
	.section	.nv.constant0._ZN7cutlass13device_kernelIN5flash19enable_sm80_to_sm89INS1_16FlashAttnFwdSm80INS1_25CollectiveMainloopFwdSm80ILi8ELi1ELb0EN4cute5tupleIJNS5_1CILi128EEENS7_ILi64EEENS7_ILi256EEEEEELi256ENS_10bfloat16_tEfNS_4arch4Sm80ELb0ELb0ELb0ELb1ELb0ELb0ELb1ELb1EEENS1_21CollectiveEpilogueFwdINS6_IJS8_SA_S9_EEENS6_IJNS7_ILi1EEESI_SI_EEESC_SE_Li256ELb1ELb1ELb1ELb0EEENS1_36VarlenDynamicPersistentTileSchedulerILi128ELi64ELi256ELi256ELb1ELb1ELb0ELb0ELb1ELb1EEEEEEEEEvNT_6ParamsE,"a",@progbits
	.sectionflags	@""
	.align	4
.nv.constant0._ZN7cutlass13device_kernelIN5flash19enable_sm80_to_sm89INS1_16FlashAttnFwdSm80INS1_25CollectiveMainloopFwdSm80ILi8ELi1ELb0EN4cute5tupleIJNS5_1CILi128EEENS7_ILi64EEENS7_ILi256EEEEEELi256ENS_10bfloat16_tEfNS_4arch4Sm80ELb0ELb0ELb0ELb1ELb0ELb0ELb1ELb1EEENS1_21CollectiveEpilogueFwdINS6_IJS8_SA_S9_EEENS6_IJNS7_ILi1EEESI_SI_EEESC_SE_Li256ELb1ELb1ELb1ELb0EEENS1_36VarlenDynamicPersistentTileSchedulerILi128ELi64ELi256ELi256ELb1ELb1ELb0ELb0ELb1ELb1EEEEEEEEEvNT_6ParamsE:
	.zero		1608


//--------------------- .nv.constant0._ZN7cutlass13device_kernelIN5flash19enable_sm80_to_sm89INS1_16FlashAttnFwdSm80INS1_25CollectiveMainloopFwdSm80ILi8ELi1ELb0EN4cute5tupleIJNS5_1CILi128EEENS7_ILi48EEENS7_ILi256EEEEEELi256ENS_10bfloat16_tEfNS_4arch4Sm80ELb0ELb0ELb0ELb1ELb0ELb1ELb1ELb1EEENS1_21CollectiveEpilogueFwdINS6_IJS8_SA_S9_EEENS6_IJNS7_ILi1EEESI_SI_EEESC_SE_Li256ELb1ELb1ELb1ELb0EEENS1_36VarlenDynamicPersistentTileSchedulerILi128ELi48ELi256ELi256ELb1ELb1ELb0ELb0ELb1ELb1EEEEEEEEEvNT_6ParamsE --------------------------
	.section	.nv.constant0._ZN7cutlass13device_kernelIN5flash19enable_sm80_to_sm89INS1_16FlashAttnFwdSm80INS1_25CollectiveMainloopFwdSm80ILi8ELi1ELb0EN4cute5tupleIJNS5_1CILi128EEENS7_ILi48EEENS7_ILi256EEEEEELi256ENS_10bfloat16_tEfNS_4arch4Sm80ELb0ELb0ELb0ELb1ELb0ELb1ELb1ELb1EEENS1_21CollectiveEpilogueFwdINS6_IJS8_SA_S9_EEENS6_IJNS7_ILi1EEESI_SI_EEESC_SE_Li256ELb1ELb1ELb1ELb0EEENS1_36VarlenDynamicPersistentTileSchedulerILi128ELi48ELi256ELi256ELb1ELb1ELb0ELb0ELb1ELb1EEEEEEEEEvNT_6ParamsE,"a",@progbits
	.sectionflags	@""
	.align	4
.nv.constant0._ZN7cutlass13device_kernelIN5flash19enable_sm80_to_sm89INS1_16FlashAttnFwdSm80INS1_25CollectiveMainloopFwdSm80ILi8ELi1ELb0EN4cute5tupleIJNS5_1CILi128EEENS7_ILi48EEENS7_ILi256EEEEEELi256ENS_10bfloat16_tEfNS_4arch4Sm80ELb0ELb0ELb0ELb1ELb0ELb1ELb1ELb1EEENS1_21CollectiveEpilogueFwdINS6_IJS8_SA_S9_EEENS6_IJNS7_ILi1EEESI_SI_EEESC_SE_Li256ELb1ELb1ELb1ELb0EEENS1_36VarlenDynamicPersistentTileSchedulerILi128ELi48ELi256ELi256ELb1ELb1ELb0ELb0ELb1ELb1EEEEEEEEEvNT_6ParamsE:
	.zero		1608


//--------------------- .nv.constant0._ZN7cutlass13device_kernelIN5flash19enable_sm80_to_sm89INS1_16FlashAttnFwdSm80INS1_25CollectiveMainloopFwdSm80ILi8ELi1ELb0EN4cute5tupleIJNS5_1CILi128EEENS7_ILi64EEENS7_ILi256EEEEEELi256ENS_10bfloat16_tEfNS_4arch4Sm80ELb0ELb1ELb0ELb0ELb0ELb0ELb1ELb1EEENS1_21CollectiveEpilogueFwdINS6_IJS8_SA_S9_EEENS6_IJNS7_ILi1EEESI_SI_EEESC_SE_Li256ELb0ELb1ELb1ELb0EEENS1_19SingleTileSchedulerILb0ELb1ELb1ELi128EEEEEEEEEvNT_6ParamsE --------------------------
	.section	.nv.constant0._ZN7cutlass13device_kernelIN5flash19enable_sm80_to_sm89INS1_16FlashAttnFwdSm80INS1_25CollectiveMainloopFwdSm80ILi8ELi1ELb0EN4cute5tupleIJNS5_1CILi128EEENS7_ILi64EEENS7_ILi256EEEEEELi256ENS_10bfloat16_tEfNS_4arch4Sm80ELb0ELb1ELb0ELb0ELb0ELb0ELb1ELb1EEENS1_21CollectiveEpilogueFwdINS6_IJS8_SA_S9_EEENS6_IJNS7_ILi1EEESI_SI_EEESC_SE_Li256ELb0ELb1ELb1ELb0EEENS1_19SingleTileSchedulerILb0ELb1ELb1ELi128EEEEEEEEEvNT_6ParamsE,"a",@progbits
	.sectionflags	@""
	.align	4
.nv.constant0._ZN7cutlass13device_kernelIN5flash19enable_sm80_to_sm89INS1_16FlashAttnFwdSm80INS1_25CollectiveMainloopFwdSm80ILi8ELi1ELb0EN4cute5tupleIJNS5_1CILi128EEENS7_ILi64EEENS7_ILi256EEEEEELi256ENS_10bfloat16_tEfNS_4arch4Sm80ELb0ELb1ELb0ELb0ELb0ELb0ELb1ELb1EEENS1_21CollectiveEpilogueFwdINS6_IJS8_SA_S9_EEENS6_IJNS7_ILi1EEESI_SI_EEESC_SE_Li256ELb0ELb1ELb1ELb0EEENS1_19SingleTileSchedulerILb0ELb1ELb1ELi128EEEEEEEEEvNT_6ParamsE:
	.zero		1576


//--------------------- .nv.constant0._ZN7cutlass13device_kernelIN5flash19enable_sm80_to_sm89INS1_16FlashAttnFwdSm80INS1_25CollectiveMainloopFwdSm80ILi8ELi1ELb0EN4cute5tupleIJNS5_1CILi128EEENS7_ILi64EEENS7_ILi256EEEEEELi256ENS_10bfloat16_tEfNS_4arch4Sm80ELb0ELb1ELb0ELb1ELb0ELb0ELb1ELb1EEENS1_21CollectiveEpilogueFwdINS6_IJS8_SA_S9_EEENS6_IJNS7_ILi1EEESI_SI_EEESC_SE_Li256ELb1ELb1ELb1ELb0EEENS1_36VarlenDynamicPersistentTileSchedulerILi128ELi64ELi256ELi256ELb1ELb1ELb0ELb1ELb0ELb1EEEEEEEEEvNT_6ParamsE --------------------------
	.section	.nv.constant0._ZN7cutlass13device_kernelIN5flash19enable_sm80_to_sm89INS1_16FlashAttnFwdSm80INS1_25CollectiveMainloopFwdSm80ILi8ELi1ELb0EN4cute5tupleIJNS5_1CILi128EEENS7_ILi64EEENS7_ILi256EEEEEELi256ENS_10bfloat16_tEfNS_4arch4Sm80ELb0ELb1ELb0ELb1ELb0ELb0ELb1ELb1EEENS1_21CollectiveEpilogueFwdINS6_IJS8_SA_S9_EEENS6_IJNS7_ILi1EEESI_SI_EEESC_SE_Li256ELb1ELb1ELb1ELb0EEENS1_36VarlenDynamicPersistentTileSchedulerILi128ELi64ELi256ELi256ELb1ELb1ELb0ELb1ELb0ELb1EEEEEEEEEvNT_6ParamsE,"a",@progbits
	.sectionflags	@""
	.align	4
.nv.constant0._ZN7cutlass13device_kernelIN5flash19enable_sm80_to_sm89INS1_16FlashAttnFwdSm80INS1_25CollectiveMainloopFwdSm80ILi8ELi1ELb0EN4cute5tupleIJNS5_1CILi128EEENS7_ILi64EEENS7_ILi256EEEEEELi256ENS_10bfloat16_tEfNS_4arch4Sm80ELb0ELb1ELb0ELb1ELb0ELb0ELb1ELb1EEENS1_21CollectiveEpilogueFwdINS6_IJS8_SA_S9_EEENS6_IJNS7_ILi1EEESI_SI_EEESC_SE_Li256ELb1ELb1ELb1ELb0EEENS1_36VarlenDynamicPersistentTileSchedulerILi128ELi64ELi256ELi256ELb1ELb1ELb0ELb1ELb0ELb1EEEEEEEEEvNT_6ParamsE:
	.zero		1608


//--------------------- .nv.constant0._ZN7cutlass13device_kernelIN5flash19enable_sm80_to_sm89INS1_16FlashAttnFwdSm80INS1_25CollectiveMainloopFwdSm80ILi8ELi1ELb0EN4cute5tupleIJNS5_1CILi128EEENS7_ILi48EEENS7_ILi256EEEEEELi256ENS_10bfloat16_tEfNS_4arch4Sm80ELb0ELb1ELb0ELb1ELb0ELb1ELb1ELb1EEENS1_21CollectiveEpilogueFwdINS6_IJS8_SA_S9_EEENS6_IJNS7_ILi1EEESI_SI_EEESC_SE_Li256ELb1ELb1ELb1ELb0EEENS1_36VarlenDynamicPersistentTileSchedulerILi128ELi48ELi256ELi256ELb1ELb1ELb0ELb1ELb0ELb1EEEEEEEEEvNT_6ParamsE --------------------------
	.section	.nv.constant0._ZN7cutlass13device_kernelIN5flash19enable_sm80_to_sm89INS1_16FlashAttnFwdSm80INS1_25CollectiveMainloopFwdSm80ILi8ELi1ELb0EN4cute5tupleIJNS5_1CILi128EEENS7_ILi48EEENS7_ILi256EEEEEELi256ENS_10bfloat16_tEfNS_4arch4Sm80ELb0ELb1ELb0ELb1ELb0ELb1ELb1ELb1EEENS1_21CollectiveEpilogueFwdINS6_IJS8_SA_S9_EEENS6_IJNS7_ILi1EEESI_SI_EEESC_SE_Li256ELb1ELb1ELb1ELb0EEENS1_36VarlenDynamicPersistentTileSchedulerILi128ELi48ELi256ELi256ELb1ELb1ELb0ELb1ELb0ELb1EEEEEEEEEvNT_6ParamsE,"a",@progbits
	.sectionflags	@""
	.align	4
.nv.constant0._ZN7cutlass13device_kernelIN5flash19enable_sm80_to_sm89INS1_16FlashAttnFwdSm80INS1_25CollectiveMainloopFwdSm80ILi8ELi1ELb0EN4cute5tupleIJNS5_1CILi128EEENS7_ILi48EEENS7_ILi256EEEEEELi256ENS_10bfloat16_tEfNS_4arch4Sm80ELb0ELb1ELb0ELb1ELb0ELb1ELb1ELb1EEENS1_21CollectiveEpilogueFwdINS6_IJS8_SA_S9_EEENS6_IJNS7_ILi1EEESI_SI_EEESC_SE_Li256ELb1ELb1ELb1ELb0EEENS1_36VarlenDynamicPersistentTileSchedulerILi128ELi48ELi256ELi256ELb1ELb1ELb0ELb1ELb0ELb1EEEEEEEEEvNT_6ParamsE:
	.zero		1608


//--------------------- .nv.constant0._ZN7cutlass13device_kernelIN5flash19enable_sm80_to_sm89INS1_16FlashAttnFwdSm80INS1_25CollectiveMainloopFwdSm80ILi8ELi1ELb0EN4cute5tupleIJNS5_1CILi128EEENS7_ILi96EEENS7_ILi256EEEEEELi256ENS_10bfloat16_tEfNS_4arch4Sm80ELb1ELb0ELb0ELb0ELb0ELb0ELb1ELb1EEENS1_21CollectiveEpilogueFwdINS6_IJS8_SA_S9_EEENS6_IJNS7_ILi1EEESI_SI_EEESC_SE_Li256ELb0ELb1ELb1ELb0EEENS1_30DynamicPersistentTileSchedulerILi256ELi256ELb1ELb1ELb0EEEEEEEEEvNT_6ParamsE --------------------------
	.section	.nv.constant0._ZN7cutlass13device_kernelIN5flash19enable_sm80_to_sm89INS1_16FlashAttnFwdSm80INS1_25CollectiveMainloopFwdSm80ILi8ELi1ELb0EN4cute5tupleIJNS5_1CILi128EEENS7_ILi96EEENS7_ILi256EEEEEELi256ENS_10bfloat16_tEfNS_4arch4Sm80ELb1ELb0ELb0ELb0ELb0ELb0ELb1ELb1EEENS1_21CollectiveEpilogueFwdINS6_IJS8_SA_S9_EEENS6_IJNS7_ILi1EEESI_SI_EEESC_SE_Li256ELb0ELb1ELb1ELb0EEENS1_30DynamicPersistentTileSchedulerILi256ELi256ELb1ELb1ELb0EEEEEEEEEvNT_6ParamsE,"a",@progbits
	.sectionflags	@""
	.align	4
.nv.constant0._ZN7cutlass13device_kernelIN5flash19enable_sm80_to_sm89INS1_16FlashAttnFwdSm80INS1_25CollectiveMainloopFwdSm80ILi8ELi1ELb0EN4cute5tupleIJNS5_1CILi128EEENS7_ILi96EEENS7_ILi256EEEEEELi256ENS_10bfloat16_tEfNS_4arch4Sm80ELb1ELb0ELb0ELb0ELb0ELb0ELb1ELb1EEENS1_21CollectiveEpilogueFwdINS6_IJS8_SA_S9_EEENS6_IJNS7_ILi1EEESI_SI_EEESC_SE_Li256ELb0ELb1ELb1ELb0EEENS1_30DynamicPersistentTileSchedulerILi256ELi256ELb1ELb1ELb0EEEEEEEEEvNT_6ParamsE:
	.zero		1592


//--------------------- .nv.constant0._ZN7cutlass13device_kernelIN5flash19enable_sm80_to_sm89INS1_16FlashAttnFwdSm80INS1_25CollectiveMainloopFwdSm80ILi8ELi1ELb0EN4cute5tupleIJNS5_1CILi128EEENS7_ILi64EEENS7_ILi256EEEEEELi256ENS_10bfloat16_tEfNS_4arch4Sm80ELb1ELb0ELb0ELb1ELb0ELb0ELb1ELb1EEENS1_21CollectiveEpilogueFwdINS6_IJS8_SA_S9_EEENS6_IJNS7_ILi1EEESI_SI_EEESC_SE_Li256ELb1ELb1ELb1ELb0EEENS1_36VarlenDynamicPersistentTileSchedulerILi128ELi64ELi256ELi256ELb1ELb1ELb0ELb1ELb1ELb1EEEEEEEEEvNT_6ParamsE --------------------------
	.section	.nv.constant0._ZN7cutlass13device_kernelIN5flash19enable_sm80_to_sm89INS1_16FlashAttnFwdSm80INS1_25CollectiveMainloopFwdSm80ILi8ELi1ELb0EN4cute5tupleIJNS5_1CILi128EEENS7_ILi64EEENS7_ILi256EEEEEELi256ENS_10bfloat16_tEfNS_4arch4Sm80ELb1ELb0ELb0ELb1ELb0ELb0ELb1ELb1EEENS1_21CollectiveEpilogueFwdINS6_IJS8_SA_S9_EEENS6_IJNS7_ILi1EEESI_SI_EEESC_SE_Li256ELb1ELb1ELb1ELb0EEENS1_36VarlenDynamicPersistentTileSchedulerILi128ELi64ELi256ELi256ELb1ELb1ELb0ELb1ELb1ELb1EEEEEEEEEvNT_6ParamsE,"a",@progbits
	.sectionflags	@""
	.align	4
.nv.constant0._ZN7cutlass13device_kernelIN5flash19enable_sm80_to_sm89INS1_16FlashAttnFwdSm80INS1_25CollectiveMainloopFwdSm80ILi8ELi1ELb0EN4cute5tupleIJNS5_1CILi128EEENS7_ILi64EEENS7_ILi256EEEEEELi256ENS_10bfloat16_tEfNS_4arch4Sm80ELb1ELb0ELb0ELb1ELb0ELb0ELb1ELb1EEENS1_21CollectiveEpilogueFwdINS6_IJS8_SA_S9_EEENS6_IJNS7_ILi1EEESI_SI_EEESC_SE_Li256ELb1ELb1ELb1ELb0EEENS1_36VarlenDynamicPersistentTileSchedulerILi128ELi64ELi256ELi256ELb1ELb1ELb0ELb1ELb1ELb1EEEEEEEEEvNT_6ParamsE:
	.zero		1608


//--------------------- .nv.constant0._ZN7cutlass13device_kernelIN5flash19enable_sm80_to_sm89INS1_16FlashAttnFwdSm80INS1_25CollectiveMainloopFwdSm80ILi8ELi1ELb0EN4cute5tupleIJNS5_1CILi128EEENS7_ILi48EEENS7_ILi256EEEEEELi256ENS_10bfloat16_tEfNS_4arch4Sm80ELb1ELb0ELb0ELb1ELb0ELb1ELb1ELb1EEENS1_21CollectiveEpilogueFwdINS6_IJS8_SA_S9_EEENS6_IJNS7_ILi1EEESI_SI_EEESC_SE_Li256ELb1ELb1ELb1ELb0EEENS1_36VarlenDynamicPersistentTileSchedulerILi128ELi48ELi256ELi256ELb1ELb1ELb0ELb1ELb1ELb1EEEEEEEEEvNT_6ParamsE --------------------------
	.section	.nv.constant0._ZN7cutlass13device_kernelIN5flash19enable_sm80_to_sm89INS1_16FlashAttnFwdSm80INS1_25CollectiveMainloopFwdSm80ILi8ELi1ELb0EN4cute5tupleIJNS5_1CILi128EEENS7_ILi48EEENS7_ILi256EEEEEELi256ENS_10bfloat16_tEfNS_4arch4Sm80ELb1ELb0ELb0ELb1ELb0ELb1ELb1ELb1EEENS1_21CollectiveEpilogueFwdINS6_IJS8_SA_S9_EEENS6_IJNS7_ILi1EEESI_SI_EEESC_SE_Li256ELb1ELb1ELb1ELb0EEENS1_36VarlenDynamicPersistentTileSchedulerILi128ELi48ELi256ELi256ELb1ELb1ELb0ELb1ELb1ELb1EEEEEEEEEvNT_6ParamsE,"a",@progbits
	.sectionflags	@""
	.align	4
.nv.constant0._ZN7cutlass13device_kernelIN5flash19enable_sm80_to_sm89INS1_16FlashAttnFwdSm80INS1_25CollectiveMainloopFwdSm80ILi8ELi1ELb0EN4cute5tupleIJNS5_1CILi128EEENS7_ILi48EEENS7_ILi256EEEEEELi256ENS_10bfloat16_tEfNS_4arch4Sm80ELb1ELb0ELb0ELb1ELb0ELb1ELb1ELb1EEENS1_21CollectiveEpilogueFwdINS6_IJS8_SA_S9_EEENS6_IJNS7_ILi1EEESI_SI_EEESC_SE_Li256ELb1ELb1ELb1ELb0EEENS1_36VarlenDynamicPersistentTileSchedulerILi128ELi48ELi256ELi256ELb1ELb1ELb0ELb1ELb1ELb1EEEEEEEEEvNT_6ParamsE:
	.zero		1608


//--------------------- SYMBOLS --------------------------

	.type		.nv.reservedSmem.offset0,@object
	.size		.nv.reservedSmem.offset0,0x4
